def attn_fwd(
    Q,
    K,
    V,
    Out,
    Lse,
    sm_scale,
    stride_qz,
    stride_qh,
    stride_qm,
    stride_qk,
    stride_kz,
    stride_kh,
    stride_kn,
    stride_kk,
    stride_vz,
    stride_vh,
    stride_vn,
    stride_vk,
    stride_oz,
    stride_oh,
    stride_om,
    stride_ok,
    seqlen_q,
    seqlen_k,
    BLOCK_M: tl.constexpr,
    BLOCK_N: tl.constexpr,
    HEAD_DIM: tl.constexpr,
    CAUSAL: tl.constexpr,
):
    start_m = tl.program_id(0)
    off_hz = tl.program_id(1)
    q_off = off_hz * stride_qh
    k_off = off_hz * stride_kh
    v_off = off_hz * stride_vh
    offs_m = start_m * BLOCK_M + tl.arange(0, BLOCK_M)
    offs_d = tl.arange(0, HEAD_DIM)
    offs_n = tl.arange(0, BLOCK_N)
    q_ptrs = Q + q_off + offs_m[:, None] * stride_qm + offs_d[None, :] * stride_qk
    k_ptrs = K + k_off + offs_d[:, None] * stride_kk + offs_n[None, :] * stride_kn
    v_ptrs = V + v_off + offs_n[:, None] * stride_vn + offs_d[None, :] * stride_vk
    m_i = tl.full([BLOCK_M], float("-inf"), dtype=tl.float32)
    l_i = tl.zeros([BLOCK_M], dtype=tl.float32) + 1.0
    acc = tl.zeros([BLOCK_M, HEAD_DIM], dtype=tl.float32)
    q = tl.load(q_ptrs)
    acc, l_i, m_i = _attn_fwd_inner(
        acc,
        l_i,
        m_i,
        q,
        k_ptrs,
        v_ptrs,
        sm_scale,
        stride_kn,
        stride_vn,
        start_m,
        seqlen_k,
        BLOCK_M,
        BLOCK_N,
        HEAD_DIM,
        CAUSAL,
    )
    acc = acc / l_i[:, None]
    lse = m_i + tl.math.log2(l_i) / 1.4426950408889634
    o_ptrs = (
        Out
        + off_hz * stride_oh
        + offs_m[:, None] * stride_om
        + offs_d[None, :] * stride_ok
    )
    tl.store(o_ptrs, acc.to(Out.dtype.element_ty))
    tl.store(Lse + off_hz * seqlen_q + offs_m, lse)

# config = {"BLOCK_M": 32, "BLOCK_N": 128, "HEAD_DIM": 64, "arch": "sm_90", "causal": false, "dtype": "fp8e4m3", "num_stages": 4, "num_warps": 8}
# arch = sm_90


// ===== COMPILED SASS (sm_90a) =====

	.target	sm_90a

	.elftype	@"ET_EXEC"


//--------------------- .note.nv.tkinfo           --------------------------
	.section	.note.nv.tkinfo,"",@"SHT_NOTE"
	.sectionflags	@"SHF_NOTE_NV_TKINFO"
	.tkinfo
        /*0018*/ 	.word	0x00000002
        /*0030*/ 	.string	""
        /*0030*/ 	.string	"ptxas"
        /*0030*/ 	.string	"Cuda compilation tools, release 13.0, V13.0.88"
        /*0030*/ 	.string	"Build cuda_13.0.r13.0/compiler.36424714_0"
        /*0030*/ 	.string	"-v  -suppress-debug-info  -lineinfo  -arch sm_90a "



//--------------------- .note.nv.cuinfo           --------------------------
	.section	.note.nv.cuinfo,"",@"SHT_NOTE"
	.sectionflags	@"SHF_NOTE_NV_CUINFO"
        /*0018*/ 	.short	0x0002
        /*001a*/ 	.short	0x005a
        /*001c*/ 	.short	0x0082
	.zero		2


//--------------------- .nv.info                  --------------------------
	.section	.nv.info,"",@"SHT_CUDA_INFO"
	.align	4


	//----- nvinfo : EIATTR_REGCOUNT
	.align		4
        /*0000*/ 	.byte	0x04, 0x2f
        /*0002*/ 	.short	(.L_2 - .L_1)
	.align		4
.L_1:
        /*0004*/ 	.word	index@(attn_fwd)
        /*0008*/ 	.word	0x000000eb


	//----- nvinfo : EIATTR_FRAME_SIZE
	.align		4
.L_2:
        /*000c*/ 	.byte	0x04, 0x11
        /*000e*/ 	.short	(.L_4 - .L_3)
	.align		4
.L_3:
        /*0010*/ 	.word	index@(attn_fwd)
        /*0014*/ 	.word	0x00000000


	//----- nvinfo : EIATTR_MIN_STACK_SIZE
	.align		4
.L_4:
        /*0018*/ 	.byte	0x04, 0x12
        /*001a*/ 	.short	(.L_6 - .L_5)
	.align		4
.L_5:
        /*001c*/ 	.word	index@(attn_fwd)
        /*0020*/ 	.word	0x00000000
.L_6:


//--------------------- .nv.compat                --------------------------
	.section	.nv.compat,"",@"SHT_CUDA_COMPAT_INFO"
	.align	4
        /*0000*/ 	.byte	0x02, 0x09, 0x01, 0x00, 0x02, 0x02, 0x02, 0x00, 0x02, 0x05, 0x05, 0x00, 0x03, 0x07, 0x01, 0x01
        /*0010*/ 	.byte	0x02, 0x03, 0x00, 0x00, 0x02, 0x06, 0x01, 0x00, 0x04, 0x0b, 0x08, 0x00, 0x00, 0x00, 0x00, 0x00
        /*0020*/ 	.byte	0x00, 0x00, 0x00, 0x00


//--------------------- .nv.info.attn_fwd         --------------------------
	.section	.nv.info.attn_fwd,"",@"SHT_CUDA_INFO"
	.sectionflags	@""
	.align	4


	//----- nvinfo : EIATTR_CUDA_API_VERSION
	.align		4
        /*0000*/ 	.byte	0x04, 0x37
        /*0002*/ 	.short	(.L_8 - .L_7)
.L_7:
        /*0004*/ 	.word	0x00000082


	//----- nvinfo : EIATTR_KPARAM_INFO
	.align		4
.L_8:
        /*0008*/ 	.byte	0x04, 0x17
        /*000a*/ 	.short	(.L_10 - .L_9)
.L_9:
        /*000c*/ 	.word	0x00000000
        /*0010*/ 	.short	0x0019
        /*0012*/ 	.short	0x0080
        /*0014*/ 	.byte	0x00, 0xf4, 0x21, 0x00


	//----- nvinfo : EIATTR_KPARAM_INFO
	.align		4
.L_10:
        /*0018*/ 	.byte	0x04, 0x17
        /*001a*/ 	.short	(.L_12 - .L_11)
.L_11:
        /*001c*/ 	.word	0x00000000
        /*0020*/ 	.short	0x0018
        /*0022*/ 	.short	0x0078
        /*0024*/ 	.byte	0x00, 0xf4, 0x21, 0x00


	//----- nvinfo : EIATTR_KPARAM_INFO
	.align		4
.L_12:
        /*0028*/ 	.byte	0x04, 0x17
        /*002a*/ 	.short	(.L_14 - .L_13)
.L_13:
        /*002c*/ 	.word	0x00000000
        /*0030*/ 	.short	0x0017
        /*0032*/ 	.short	0x0070
        /*0034*/ 	.byte	0x00, 0xf0, 0x11, 0x00


	//----- nvinfo : EIATTR_KPARAM_INFO
	.align		4
.L_14:
        /*0038*/ 	.byte	0x04, 0x17
        /*003a*/ 	.short	(.L_16 - .L_15)
.L_15:
        /*003c*/ 	.word	0x00000000
        /*0040*/ 	.short	0x0016
        /*0042*/ 	.short	0x006c
        /*0044*/ 	.byte	0x00, 0xf0, 0x11, 0x00


	//----- nvinfo : EIATTR_KPARAM_INFO
	.align		4
.L_16:
        /*0048*/ 	.byte	0x04, 0x17
        /*004a*/ 	.short	(.L_18 - .L_17)
.L_17:
        /*004c*/ 	.word	0x00000000
        /*0050*/ 	.short	0x0015
        /*0052*/ 	.short	0x0068
        /*0054*/ 	.byte	0x00, 0xf0, 0x11, 0x00


	//----- nvinfo : EIATTR_KPARAM_INFO
	.align		4
.L_18:
        /*0058*/ 	.byte	0x04, 0x17
        /*005a*/ 	.short	(.L_20 - .L_19)
.L_19:
        /*005c*/ 	.word	0x00000000
        /*0060*/ 	.short	0x0014
        /*0062*/ 	.short	0x0064
        /*0064*/ 	.byte	0x00, 0xf0, 0x11, 0x00


	//----- nvinfo : EIATTR_KPARAM_INFO
	.align		4
.L_20:
        /*0068*/ 	.byte	0x04, 0x17
        /*006a*/ 	.short	(.L_22 - .L_21)
.L_21:
        /*006c*/ 	.word	0x00000000
        /*0070*/ 	.short	0x0013
        /*0072*/ 	.short	0x0060
        /*0074*/ 	.byte	0x00, 0xf0, 0x11, 0x00


	//----- nvinfo : EIATTR_KPARAM_INFO
	.align		4
.L_22:
        /*0078*/ 	.byte	0x04, 0x17
        /*007a*/ 	.short	(.L_24 - .L_23)
.L_23:
        /*007c*/ 	.word	0x00000000
        /*0080*/ 	.short	0x0012
        /*0082*/ 	.short	0x005c
        /*0084*/ 	.byte	0x00, 0xf0, 0x11, 0x00


	//----- nvinfo : EIATTR_KPARAM_INFO
	.align		4
.L_24:
        /*0088*/ 	.byte	0x04, 0x17
        /*008a*/ 	.short	(.L_26 - .L_25)
.L_25:
        /*008c*/ 	.word	0x00000000
        /*0090*/ 	.short	0x0011
        /*0092*/ 	.short	0x0058
        /*0094*/ 	.byte	0x00, 0xf0, 0x11, 0x00


	//----- nvinfo : EIATTR_KPARAM_INFO
	.align		4
.L_26:
        /*0098*/ 	.byte	0x04, 0x17
        /*009a*/ 	.short	(.L_28 - .L_27)
.L_27:
        /*009c*/ 	.word	0x00000000
        /*00a0*/ 	.short	0x0010
        /*00a2*/ 	.short	0x0054
        /*00a4*/ 	.byte	0x00, 0xf0, 0x11, 0x00


	//----- nvinfo : EIATTR_KPARAM_INFO
	.align		4
.L_28:
        /*00a8*/ 	.byte	0x04, 0x17
        /*00aa*/ 	.short	(.L_30 - .L_29)
.L_29:
        /*00ac*/ 	.word	0x00000000
        /*00b0*/ 	.short	0x000f
        /*00b2*/ 	.short	0x0050
        /*00b4*/ 	.byte	0x00, 0xf0, 0x11, 0x00


	//----- nvinfo : EIATTR_KPARAM_INFO
	.align		4
.L_30:
        /*00b8*/ 	.byte	0x04, 0x17
        /*00ba*/ 	.short	(.L_32 - .L_31)
.L_31:
        /*00bc*/ 	.word	0x00000000
        /*00c0*/ 	.short	0x000e
        /*00c2*/ 	.short	0x004c
        /*00c4*/ 	.byte	0x00, 0xf0, 0x11, 0x00


	//----- nvinfo : EIATTR_KPARAM_INFO
	.align		4
.L_32:
        /*00c8*/ 	.byte	0x04, 0x17
        /*00ca*/ 	.short	(.L_34 - .L_33)
.L_33:
        /*00cc*/ 	.word	0x00000000
        /*00d0*/ 	.short	0x000d
        /*00d2*/ 	.short	0x0048
        /*00d4*/ 	.byte	0x00, 0xf0, 0x11, 0x00


	//----- nvinfo : EIATTR_KPARAM_INFO
	.align		4
.L_34:
        /*00d8*/ 	.byte	0x04, 0x17
        /*00da*/ 	.short	(.L_36 - .L_35)
.L_35:
        /*00dc*/ 	.word	0x00000000
        /*00e0*/ 	.short	0x000c
        /*00e2*/ 	.short	0x0044
        /*00e4*/ 	.byte	0x00, 0xf0, 0x11, 0x00


	//----- nvinfo : EIATTR_KPARAM_INFO
	.align		4
.L_36:
        /*00e8*/ 	.byte	0x04, 0x17
        /*00ea*/ 	.short	(.L_38 - .L_37)
.L_37:
        /*00ec*/ 	.word	0x00000000
        /*00f0*/ 	.short	0x000b
        /*00f2*/ 	.short	0x0040
        /*00f4*/ 	.byte	0x00, 0xf0, 0x11, 0x00


	//----- nvinfo : EIATTR_KPARAM_INFO
	.align		4
.L_38:
        /*00f8*/ 	.byte	0x04, 0x17
        /*00fa*/ 	.short	(.L_40 - .L_39)
.L_39:
        /*00fc*/ 	.word	0x00000000
        /*0100*/ 	.short	0x000a
        /*0102*/ 	.short	0x003c
        /*0104*/ 	.byte	0x00, 0xf0, 0x11, 0x00


	//----- nvinfo : EIATTR_KPARAM_INFO
	.align		4
.L_40:
        /*0108*/ 	.byte	0x04, 0x17
        /*010a*/ 	.short	(.L_42 - .L_41)
.L_41:
        /*010c*/ 	.word	0x00000000
        /*0110*/ 	.short	0x0009
        /*0112*/ 	.short	0x0038
        /*0114*/ 	.byte	0x00, 0xf0, 0x11, 0x00


	//----- nvinfo : EIATTR_KPARAM_INFO
	.align		4
.L_42:
        /*0118*/ 	.byte	0x04, 0x17
        /*011a*/ 	.short	(.L_44 - .L_43)
.L_43:
        /*011c*/ 	.word	0x00000000
        /*0120*/ 	.short	0x0008
        /*0122*/ 	.short	0x0034
        /*0124*/ 	.byte	0x00, 0xf0, 0x11, 0x00


	//----- nvinfo : EIATTR_KPARAM_INFO
	.align		4
.L_44:
        /*0128*/ 	.byte	0x04, 0x17
        /*012a*/ 	.short	(.L_46 - .L_45)
.L_45:
        /*012c*/ 	.word	0x00000000
        /*0130*/ 	.short	0x0007
        /*0132*/ 	.short	0x0030
        /*0134*/ 	.byte	0x00, 0xf0, 0x11, 0x00


	//----- nvinfo : EIATTR_KPARAM_INFO
	.align		4
.L_46:
        /*0138*/ 	.byte	0x04, 0x17
        /*013a*/ 	.short	(.L_48 - .L_47)
.L_47:
        /*013c*/ 	.word	0x00000000
        /*0140*/ 	.short	0x0006
        /*0142*/ 	.short	0x002c
        /*0144*/ 	.byte	0x00, 0xf0, 0x11, 0x00


	//----- nvinfo : EIATTR_KPARAM_INFO
	.align		4
.L_48:
        /*0148*/ 	.byte	0x04, 0x17
        /*014a*/ 	.short	(.L_50 - .L_49)
.L_49:
        /*014c*/ 	.word	0x00000000
        /*0150*/ 	.short	0x0005
        /*0152*/ 	.short	0x0028
        /*0154*/ 	.byte	0x00, 0xf0, 0x11, 0x00


	//----- nvinfo : EIATTR_KPARAM_INFO
	.align		4
.L_50:
        /*0158*/ 	.byte	0x04, 0x17
        /*015a*/ 	.short	(.L_52 - .L_51)
.L_51:
        /*015c*/ 	.word	0x00000000
        /*0160*/ 	.short	0x0004
        /*0162*/ 	.short	0x0020
        /*0164*/ 	.byte	0x00, 0xf4, 0x21, 0x00


	//----- nvinfo : EIATTR_KPARAM_INFO
	.align		4
.L_52:
        /*0168*/ 	.byte	0x04, 0x17
        /*016a*/ 	.short	(.L_54 - .L_53)
.L_53:
        /*016c*/ 	.word	0x00000000
        /*0170*/ 	.short	0x0003
        /*0172*/ 	.short	0x0018
        /*0174*/ 	.byte	0x00, 0xf4, 0x21, 0x00


	//----- nvinfo : EIATTR_KPARAM_INFO
	.align		4
.L_54:
        /*0178*/ 	.byte	0x04, 0x17
        /*017a*/ 	.short	(.L_56 - .L_55)
.L_55:
        /*017c*/ 	.word	0x00000000
        /*0180*/ 	.short	0x0002
        /*0182*/ 	.short	0x0010
        /*0184*/ 	.byte	0x00, 0xf4, 0x21, 0x00


	//----- nvinfo : EIATTR_KPARAM_INFO
	.align		4
.L_56:
        /*0188*/ 	.byte	0x04, 0x17
        /*018a*/ 	.short	(.L_58 - .L_57)
.L_57:
        /*018c*/ 	.word	0x00000000
        /*0190*/ 	.short	0x0001
        /*0192*/ 	.short	0x0008
        /*0194*/ 	.byte	0x00, 0xf4, 0x21, 0x00


	//----- nvinfo : EIATTR_KPARAM_INFO
	.align		4
.L_58:
        /*0198*/ 	.byte	0x04, 0x17
        /*019a*/ 	.short	(.L_60 - .L_59)
.L_59:
        /*019c*/ 	.word	0x00000000
        /*01a0*/ 	.short	0x0000
        /*01a2*/ 	.short	0x0000
        /*01a4*/ 	.byte	0x00, 0xf4, 0x21, 0x00


	//----- nvinfo : EIATTR_SPARSE_MMA_MASK
	.align		4
.L_60:
        /*01a8*/ 	.byte	0x03, 0x50
        /*01aa*/ 	.short	0x0000


	//----- nvinfo : EIATTR_MAXREG_COUNT
	.align		4
        /*01ac*/ 	.byte	0x03, 0x1b
        /*01ae*/ 	.short	0x00ff


	//----- nvinfo : EIATTR_NUM_BARRIERS
	.align		4
        /*01b0*/ 	.byte	0x02, 0x4c
        /*01b2*/ 	.byte	0x01
	.zero		1


	//----- nvinfo : EIATTR_MERCURY_ISA_VERSION
	.align		4
        /*01b4*/ 	.byte	0x03, 0x5f
        /*01b6*/ 	.short	0x0101


	//----- nvinfo : EIATTR_COOP_GROUP_MASK_REGIDS
	.align		4
        /*01b8*/ 	.byte	0x04, 0x29
        /*01ba*/ 	.short	(.L_62 - .L_61)


	//   ....[0]....
.L_61:
        /*01bc*/ 	.word	0xffffffff


	//   ....[1]....
        /*01c0*/ 	.word	0xffffffff


	//   ....[2]....
        /*01c4*/ 	.word	0xffffffff


	//   ....[3]....
        /*01c8*/ 	.word	0xffffffff


	//   ....[4]....
        /*01cc*/ 	.word	0xffffffff


	//   ....[5]....
        /*01d0*/ 	.word	0xffffffff


	//   ....[6]....
        /*01d4*/ 	.word	0xffffffff


	//   ....[7]....
        /*01d8*/ 	.word	0xffffffff


	//   ....[8]....
        /*01dc*/ 	.word	0xffffffff


	//   ....[9]....
        /*01e0*/ 	.word	0xffffffff


	//   ....[10]....
        /*01e4*/ 	.word	0xffffffff


	//   ....[11]....
        /*01e8*/ 	.word	0xffffffff


	//   ....[12]....
        /*01ec*/ 	.word	0xffffffff


	//   ....[13]....
        /*01f0*/ 	.word	0xffffffff


	//   ....[14]....
        /*01f4*/ 	.word	0xffffffff


	//   ....[15]....
        /*01f8*/ 	.word	0xffffffff


	//   ....[16]....
        /*01fc*/ 	.word	0xffffffff


	//   ....[17]....
        /*0200*/ 	.word	0xffffffff


	//   ....[18]....
        /*0204*/ 	.word	0xffffffff


	//   ....[19]....
        /*0208*/ 	.word	0xffffffff


	//   ....[20]....
        /*020c*/ 	.word	0xffffffff


	//   ....[21]....
        /*0210*/ 	.word	0xffffffff


	//----- nvinfo : EIATTR_COOP_GROUP_INSTR_OFFSETS
	.align		4
.L_62:
        /*0214*/ 	.byte	0x04, 0x28
        /*0216*/ 	.short	(.L_64 - .L_63)


	//   ....[0]....
.L_63:
        /*0218*/ 	.word	0x000027b0


	//   ....[1]....
        /*021c*/ 	.word	0x000027c0


	//   ....[2]....
        /*0220*/ 	.word	0x000027d0


	//   ....[3]....
        /*0224*/ 	.word	0x000027e0


	//   ....[4]....
        /*0228*/ 	.word	0x00002830


	//   ....[5]....
        /*022c*/ 	.word	0x00002840


	//   ....[6]....
        /*0230*/ 	.word	0x00002850


	//   ....[7]....
        /*0234*/ 	.word	0x00002860


	//   ....[8]....
        /*0238*/ 	.word	0x00002970


	//   ....[9]....
        /*023c*/ 	.word	0x00002990


	//   ....[10]....
        /*0240*/ 	.word	0x000029b0


	//   ....[11]....
        /*0244*/ 	.word	0x00002e30


	//   ....[12]....
        /*0248*/ 	.word	0x00002e40


	//   ....[13]....
        /*024c*/ 	.word	0x00002e50


	//   ....[14]....
        /*0250*/ 	.word	0x00002e60


	//   ....[15]....
        /*0254*/ 	.word	0x00002eb0


	//   ....[16]....
        /*0258*/ 	.word	0x00002ec0


	//   ....[17]....
        /*025c*/ 	.word	0x00002ed0


	//   ....[18]....
        /*0260*/ 	.word	0x00002ee0


	//   ....[19]....
        /*0264*/ 	.word	0x00002fa0


	//   ....[20]....
        /*0268*/ 	.word	0x00002fc0


	//   ....[21]....
        /*026c*/ 	.word	0x00002fe0


	//----- nvinfo : EIATTR_EXIT_INSTR_OFFSETS
	.align		4
.L_64:
        /*0270*/ 	.byte	0x04, 0x1c
        /*0272*/ 	.short	(.L_66 - .L_65)


	//   ....[0]....
.L_65:
        /*0274*/ 	.word	0x000054e0


	//   ....[1]....
        /*0278*/ 	.word	0x00005510


	//----- nvinfo : EIATTR_REQNTID
	.align		4
.L_66:
        /*027c*/ 	.byte	0x04, 0x10
        /*027e*/ 	.short	(.L_68 - .L_67)
.L_67:
        /*0280*/ 	.word	0x00000100
        /*0284*/ 	.word	0x00000001
        /*0288*/ 	.word	0x00000001


	//----- nvinfo : EIATTR_CBANK_PARAM_SIZE
	.align		4
.L_68:
        /*028c*/ 	.byte	0x03, 0x19
        /*028e*/ 	.short	0x0088


	//----- nvinfo : EIATTR_PARAM_CBANK
	.align		4
        /*0290*/ 	.byte	0x04, 0x0a
        /*0292*/ 	.short	(.L_70 - .L_69)
	.align		4
.L_69:
        /*0294*/ 	.word	index@(.nv.constant0.attn_fwd)
        /*0298*/ 	.short	0x0210
        /*029a*/ 	.short	0x0088


	//----- nvinfo : EIATTR_SW_WAR
	.align		4
.L_70:
        /*029c*/ 	.byte	0x04, 0x36
        /*029e*/ 	.short	(.L_72 - .L_71)
.L_71:
        /*02a0*/ 	.word	0x00000008
.L_72:


//--------------------- .nv.callgraph             --------------------------
	.section	.nv.callgraph,"",@"SHT_CUDA_CALLGRAPH"
	.align	4
	.sectionentsize	8
	.align		4
        /*0000*/ 	.word	0x00000000
	.align		4
        /*0004*/ 	.word	0xffffffff
	.align		4
        /*0008*/ 	.word	0x00000000
	.align		4
        /*000c*/ 	.word	0xfffffffe
	.align		4
        /*0010*/ 	.word	0x00000000
	.align		4
        /*0014*/ 	.word	0xfffffffd
	.align		4
        /*0018*/ 	.word	0x00000000
	.align		4
        /*001c*/ 	.word	0xfffffffc


//--------------------- .nv.constant4             --------------------------
	.section	.nv.constant4,"a",@progbits
	.align	8
	.align		8
.nv.constant4:
        /*0000*/ 	.dword	_$_str


//--------------------- .text.attn_fwd            --------------------------
	.section	.text.attn_fwd,"ax",@progbits
	.align	128
        .global         attn_fwd
        .type           attn_fwd,@function
        .size           attn_fwd,(.L_x_3 - attn_fwd)
        .other          attn_fwd,@"STO_CUDA_ENTRY STV_DEFAULT"
attn_fwd:
.text.attn_fwd:
[----:B------:R-:W-:Y:S01]  /*0000*/  LDC R1, c[0x0][0x28] ;  /* 0x00000a00ff017b82 */ /* 0x000fe20000000800 */
[----:B------:R-:W0:Y:S07]  /*0010*/  S2R R203, SR_TID.X ;  /* 0x0000000000cb7919 */ /* 0x000e2e0000002100 */
[----:B------:R-:W1:Y:S01]  /*0020*/  S2UR UR8, SR_CTAID.Y ;  /* 0x00000000000879c3 */ /* 0x000e620000002600 */
[----:B------:R-:W-:Y:S01]  /*0030*/  ULDC.64 UR4, c[0x0][0x240] ;  /* 0x0000900000047ab9 */ /* 0x000fe20000000a00 */
[----:B------:R-:W-:Y:S01]  /*0040*/  ULDC.64 UR10, c[0x0][0x208] ;  /* 0x00008200000a7ab9 */ /* 0x000fe20000000a00 */
[----:B------:R-:W2:Y:S05]  /*0050*/  S2R R0, SR_CTAID.X ;  /* 0x0000000000007919 */ /* 0x000eaa0000002500 */
[----:B------:R-:W3:Y:S08]  /*0060*/  LDC R14, c[0x0][0x248] ;  /* 0x00009200ff0e7b82 */ /* 0x000ef00000000800 */
[----:B------:R-:W4:Y:S01]  /*0070*/  LDC.64 R6, c[0x0][0x210] ;  /* 0x00008400ff067b82 */ /* 0x000f220000000a00 */
[----:B-1----:R-:W-:Y:S01]  /*0080*/  UIMAD UR4, UR8, UR4, URZ ;  /* 0x00000004080472a4 */ /* 0x002fe2000f8e023f */
[----:B0-----:R-:W-:-:S05]  /*0090*/  LOP3.LUT R225, R203, 0x1f, RZ, 0xc0, !PT ;  /* 0x0000001fcbe17812 */ /* 0x001fca00078ec0ff */
[----:B--2---:R-:W-:Y:S01]  /*00a0*/  IMAD R225, R0, 0x20, R225 ;  /* 0x0000002000e17824 */ /* 0x004fe200078e02e1 */
[----:B------:R-:W-:-:S03]  /*00b0*/  SHF.R.U32.HI R0, RZ, 0x5, R203 ;  /* 0x00000005ff007819 */ /* 0x000fc600000116cb */
[----:B------:R-:W-:Y:S01]  /*00c0*/  IMAD R3, R225, UR5, RZ ;  /* 0x00000005e1037c24 */ /* 0x000fe2000f8e02ff */
[----:B------:R-:W-:Y:S01]  /*00d0*/  SGXT.U32 R0, R0, 0x3 ;  /* 0x000000030000781a */ /* 0x000fe20000000000 */
[----:B------:R-:W-:-:S03]  /*00e0*/  USHF.R.S32.HI UR5, URZ, 0x1f, UR4 ;  /* 0x0000001f3f057899 */ /* 0x000fc60008011404 */
[----:B----4-:R-:W-:Y:S01]  /*00f0*/  IADD3 R17, P0, P1, R3, UR4, R6 ;  /* 0x0000000403117c10 */ /* 0x010fe2000f91e006 */
[----:B---3--:R-:W-:Y:S01]  /*0100*/  IMAD R0, R0, R14, RZ ;  /* 0x0000000e00007224 */ /* 0x008fe200078e02ff */
[----:B------:R-:W-:-:S03]  /*0110*/  SHF.R.S32.HI R2, RZ, 0x1f, R3 ;  /* 0x0000001fff027819 */ /* 0x000fc60000011403 */
[----:B------:R-:W-:Y:S01]  /*0120*/  IMAD R5, R14, 0x8, R0 ;  /* 0x000000080e057824 */ /* 0x000fe200078e0200 */
[----:B------:R-:W-:Y:S02]  /*0130*/  IADD3.X R18, R2, UR5, R7, P0, P1 ;  /* 0x0000000502127c10 */ /* 0x000fe400087e2407 */
[-C--:B------:R-:W-:Y:S01]  /*0140*/  IADD3 R2, P0, R0, R17.reuse, RZ ;  /* 0x0000001100027210 */ /* 0x080fe20007f1e0ff */
[----:B------:R-:W-:Y:S01]  /*0150*/  IMAD R7, R14, 0x8, R5 ;  /* 0x000000080e077824 */ /* 0x000fe200078e0205 */
[-C--:B------:R-:W-:Y:S02]  /*0160*/  IADD3 R4, P1, R5, R17.reuse, RZ ;  /* 0x0000001105047210 */ /* 0x080fe40007f3e0ff */
[-C--:B------:R-:W-:Y:S01]  /*0170*/  LEA.HI.X.SX32 R3, R0, R18.reuse, 0x1, P0 ;  /* 0x0000001200037211 */ /* 0x080fe200000f0eff */
[C---:B------:R-:W-:Y:S01]  /*0180*/  IMAD R0, R14.reuse, 0x8, R7 ;  /* 0x000000080e007824 */ /* 0x040fe200078e0207 */
[-C--:B------:R-:W-:Y:S02]  /*0190*/  IADD3 R6, P0, R7, R17.reuse, RZ ;  /* 0x0000001107067210 */ /* 0x080fe40007f1e0ff */
[-C--:B------:R-:W-:Y:S01]  /*01a0*/  LEA.HI.X.SX32 R5, R5, R18.reuse, 0x1, P1 ;  /* 0x0000001205057211 */ /* 0x080fe200008f0eff */
[----:B------:R0:W2:Y:S01]  /*01b0*/  LDG.E.U8 R15, desc[UR10][R2.64] ;  /* 0x0000000a020f7981 */ /* 0x0000a2000c1e1100 */
[-C--:B------:R-:W-:Y:S01]  /*01c0*/  LEA.HI.X.SX32 R7, R7, R18.reuse, 0x1, P0 ;  /* 0x0000001207077211 */ /* 0x080fe200000f0eff */
[----:B------:R-:W-:Y:S01]  /*01d0*/  IMAD R11, R14, 0x8, R0 ;  /* 0x000000080e0b7824 */ /* 0x000fe200078e0200 */
[CC--:B------:R-:W-:Y:S01]  /*01e0*/  IADD3 R8, P0, R0.reuse, R17.reuse, RZ ;  /* 0x0000001100087210 */ /* 0x0c0fe20007f1e0ff */
[----:B------:R1:W2:Y:S03]  /*01f0*/  LDG.E.U8 R16, desc[UR10][R4.64] ;  /* 0x0000000a04107981 */ /* 0x0002a6000c1e1100 */
[-C--:B------:R-:W-:Y:S01]  /*0200*/  LEA.HI.X.SX32 R9, R0, R18.reuse, 0x1, P0 ;  /* 0x0000001200097211 */ /* 0x080fe200000f0eff */
[C---:B------:R-:W-:Y:S01]  /*0210*/  IMAD R0, R14.reuse, 0x8, R11 ;  /* 0x000000080e007824 */ /* 0x040fe200078e020b */
[CC--:B------:R-:W-:Y:S01]  /*0220*/  IADD3 R10, P0, R11.reuse, R17.reuse, RZ ;  /* 0x000000110b0a7210 */ /* 0x0c0fe20007f1e0ff */
[----:B------:R-:W3:Y:S02]  /*0230*/  LDG.E.U8 R6, desc[UR10][R6.64] ;  /* 0x0000000a06067981 */ /* 0x000ee4000c1e1100 */
[----:B------:R-:W-:Y:S01]  /*0240*/  IMAD R13, R14, 0x8, R0 ;  /* 0x000000080e0d7824 */ /* 0x000fe200078e0200 */
[-C--:B------:R-:W-:Y:S01]  /*0250*/  LEA.HI.X.SX32 R11, R11, R18.reuse, 0x1, P0 ;  /* 0x000000120b0b7211 */ /* 0x080fe200000f0eff */
[----:B------:R-:W3:Y:S01]  /*0260*/  LDG.E.U8 R9, desc[UR10][R8.64] ;  /* 0x0000000a08097981 */ /* 0x000ee2000c1e1100 */
[-C--:B0-----:R-:W-:Y:S01]  /*0270*/  IADD3 R2, P0, R0, R17.reuse, RZ ;  /* 0x0000001100027210 */ /* 0x081fe20007f1e0ff */
[----:B------:R-:W-:Y:S01]  /*0280*/  IMAD R14, R14, 0x8, R13 ;  /* 0x000000080e0e7824 */ /* 0x000fe200078e020d */
[----:B------:R-:W-:Y:S01]  /*0290*/  IADD3 R12, P1, R13, R17, RZ ;  /* 0x000000110d0c7210 */ /* 0x000fe20007f3e0ff */
[----:B------:R-:W4:Y:S01]  /*02a0*/  LDG.E.U8 R10, desc[UR10][R10.64] ;  /* 0x0000000a0a0a7981 */ /* 0x000f22000c1e1100 */
[----:B------:R-:W-:-:S02]  /*02b0*/  LEA.HI.X.SX32 R3, R0, R18, 0x1, P0 ;  /* 0x0000001200037211 */ /* 0x000fc400000f0eff */
[C---:B-1----:R-:W-:Y:S02]  /*02c0*/  IADD3 R4, P0, R14.reuse, R17, RZ ;  /* 0x000000110e047210 */ /* 0x042fe40007f1e0ff */
[-C--:B------:R-:W-:Y:S02]  /*02d0*/  LEA.HI.X.SX32 R13, R13, R18.reuse, 0x1, P1 ;  /* 0x000000120d0d7211 */ /* 0x080fe400008f0eff */
[----:B------:R-:W-:Y:S01]  /*02e0*/  LEA.HI.X.SX32 R5, R14, R18, 0x1, P0 ;  /* 0x000000120e057211 */ /* 0x000fe200000f0eff */
[----:B------:R0:W4:Y:S04]  /*02f0*/  LDG.E.U8 R3, desc[UR10][R2.64] ;  /* 0x0000000a02037981 */ /* 0x000128000c1e1100 */
[----:B------:R-:W5:Y:S04]  /*0300*/  LDG.E.U8 R12, desc[UR10][R12.64] ;  /* 0x0000000a0c0c7981 */ /* 0x000f68000c1e1100 */
[----:B------:R1:W5:Y:S01]  /*0310*/  LDG.E.U8 R5, desc[UR10][R4.64] ;  /* 0x0000000a04057981 */ /* 0x000362000c1e1100 */
[----:B0-----:R-:W0:Y:S08]  /*0320*/  LDC R2, c[0x0][0x280] ;  /* 0x0000a000ff027b82 */ /* 0x001e300000000800 */
[----:B------:R-:W1:Y:S01]  /*0330*/  S2UR UR7, SR_CgaCtaId ;  /* 0x00000000000779c3 */ /* 0x000e620000008800 */
[C---:B------:R-:W-:Y:S01]  /*0340*/  LOP3.LUT R0, R203.reuse, 0xc0, RZ, 0xc0, !PT ;  /* 0x000000c0cb007812 */ /* 0x040fe200078ec0ff */
[----:B------:R-:W-:Y:S01]  /*0350*/  UMOV UR4, 0x400 ;  /* 0x0000040000047882 */ /* 0x000fe20000000000 */
[----:B------:R-:W-:-:S02]  /*0360*/  IMAD.SHL.U32 R7, R203, 0x2, RZ ;  /* 0x00000002cb077824 */ /* 0x000fc400078e00ff */
[----:B------:R-:W-:-:S04]  /*0370*/  SHF.R.U32.HI R0, RZ, 0x2, R0 ;  /* 0x00000002ff007819 */ /* 0x000fc80000011600 */
[----:B------:R-:W-:Y:S02]  /*0380*/  LOP3.LUT R0, R0, 0x1fe, R7, 0x78, !PT ;  /* 0x000001fe00007812 */ /* 0x000fe400078e7807 */
[----:B0-----:R-:W-:Y:S01]  /*0390*/  ISETP.GE.AND P0, PT, R2, 0x1, PT ;  /* 0x000000010200780c */ /* 0x001fe20003f06270 */
[----:B-1----:R-:W-:Y:S01]  /*03a0*/  ULEA UR7, UR7, UR4, 0x18 ;  /* 0x0000000407077291 */ /* 0x002fe2000f8ec03f */
[----:B------:R-:W-:Y:S01]  /*03b0*/  IMAD.MOV.U32 R221, RZ, RZ, 0x3f800000 ;  /* 0x3f800000ffdd7424 */ /* 0x000fe200078e00ff */
[----:B------:R-:W-:Y:S01]  /*03c0*/  CS2R R52, SRZ ;  /* 0x0000000000347805 */ /* 0x000fe2000001ff00 */
[----:B------:R-:W-:Y:S01]  /*03d0*/  IMAD.MOV.U32 R104, RZ, RZ, -0x800000 ;  /* 0xff800000ff687424 */ /* 0x000fe200078e00ff */
[----:B------:R-:W-:Y:S01]  /*03e0*/  CS2R R54, SRZ ;  /* 0x0000000000367805 */ /* 0x000fe2000001ff00 */
[----:B------:R-:W-:Y:S01]  /*03f0*/  IMAD.MOV.U32 R105, RZ, RZ, -0x800000 ;  /* 0xff800000ff697424 */ /* 0x000fe200078e00ff */
[----:B------:R-:W-:Y:S01]  /*0400*/  CS2R R48, SRZ ;  /* 0x0000000000307805 */ /* 0x000fe2000001ff00 */
[----:B------:R-:W-:Y:S01]  /*0410*/  IMAD.MOV.U32 R106, RZ, RZ, -0x800000 ;  /* 0xff800000ff6a7424 */ /* 0x000fe200078e00ff */
[----:B------:R-:W-:Y:S01]  /*0420*/  CS2R R50, SRZ ;  /* 0x0000000000327805 */ /* 0x000fe2000001ff00 */
[----:B------:R-:W-:Y:S01]  /*0430*/  IMAD.MOV.U32 R107, RZ, RZ, -0x800000 ;  /* 0xff800000ff6b7424 */ /* 0x000fe200078e00ff */
[C---:B------:R-:W-:Y:S01]  /*0440*/  LOP3.LUT R226, R203.reuse, 0xff, RZ, 0xc0, !PT ;  /* 0x000000ffcbe27812 */ /* 0x040fe200078ec0ff */
[----:B------:R-:W-:Y:S01]  /*0450*/  IMAD.MOV.U32 R220, RZ, RZ, 0x3f800000 ;  /* 0x3f800000ffdc7424 */ /* 0x000fe200078e00ff */
[C---:B------:R-:W-:Y:S01]  /*0460*/  LOP3.LUT R224, R203.reuse, 0x80, RZ, 0xc0, !PT ;  /* 0x00000080cbe07812 */ /* 0x040fe200078ec0ff */
[----:B------:R-:W-:Y:S01]  /*0470*/  IMAD.MOV.U32 R219, RZ, RZ, 0x3f800000 ;  /* 0x3f800000ffdb7424 */ /* 0x000fe200078e00ff */
[C---:B------:R-:W-:Y:S01]  /*0480*/  LOP3.LUT R223, R203.reuse, 0x1c, RZ, 0xc0, !PT ;  /* 0x0000001ccbdf7812 */ /* 0x040fe200078ec0ff */
[----:B------:R-:W-:Y:S01]  /*0490*/  IMAD.MOV.U32 R218, RZ, RZ, 0x3f800000 ;  /* 0x3f800000ffda7424 */ /* 0x000fe200078e00ff */
[C---:B------:R-:W-:Y:S01]  /*04a0*/  LOP3.LUT R2, R203.reuse, 0x3f, RZ, 0xc0, !PT ;  /* 0x0000003fcb027812 */ /* 0x040fe200078ec0ff */
[----:B------:R-:W-:-:S02]  /*04b0*/  IMAD.SHL.U32 R222, R203, 0x20, RZ ;  /* 0x00000020cbde7824 */ /* 0x000fc400078e00ff */
[----:B--2---:R-:W-:-:S05]  /*04c0*/  IMAD R15, R16, 0x100, R15 ;  /* 0x00000100100f7824 */ /* 0x004fca00078e020f */
[----:B------:R-:W-:Y:S01]  /*04d0*/  F2FP.F16.E4M3.UNPACK_B R15, R15 ;  /* 0x0000000fff0f723e */ /* 0x000fe200020006ff */
[----:B---3--:R-:W-:-:S03]  /*04e0*/  IMAD R6, R9, 0x100, R6 ;  /* 0x0000010009067824 */ /* 0x008fc600078e0206 */
[----:B------:R-:W-:Y:S02]  /*04f0*/  PRMT R4, R15, 0x7632, R4 ;  /* 0x000076320f047816 */ /* 0x000fe40000000004 */
[----:B------:R-:W-:Y:S01]  /*0500*/  F2FP.F16.E4M3.UNPACK_B R6, R6 ;  /* 0x00000006ff06723e */ /* 0x000fe200020006ff */
[----:B----4-:R-:W-:Y:S02]  /*0510*/  IMAD R3, R3, 0x100, R10 ;  /* 0x0000010003037824 */ /* 0x010fe400078e020a */
[----:B-----5:R-:W-:-:S03]  /*0520*/  IMAD R5, R5, 0x100, R12 ;  /* 0x0000010005057824 */ /* 0x020fc600078e020c */
[----:B------:R-:W-:Y:S02]  /*0530*/  F2FP.F16.E4M3.UNPACK_B R3, R3 ;  /* 0x00000003ff03723e */ /* 0x000fe400020006ff */
[----:B------:R-:W-:Y:S02]  /*0540*/  F2FP.F16.E4M3.UNPACK_B R5, R5 ;  /* 0x00000005ff05723e */ /* 0x000fe400020006ff */
[----:B------:R-:W-:Y:S02]  /*0550*/  PRMT R8, R6, 0x7632, R8 ;  /* 0x0000763206087816 */ /* 0x000fe40000000008 */
[----:B------:R-:W-:Y:S02]  /*0560*/  PRMT R9, R3, 0x7632, R9 ;  /* 0x0000763203097816 */ /* 0x000fe40000000009 */
[----:B------:R-:W-:Y:S01]  /*0570*/  PRMT R10, R5, 0x7632, R10 ;  /* 0x00007632050a7816 */ /* 0x000fe2000000000a */
[----:B------:R-:W-:Y:S04]  /*0580*/  STS.U16 [R0+UR7+0x2000], R15 ;  /* 0x0020000f00007988 */ /* 0x000fe80008000407 */
[----:B------:R-:W-:Y:S04]  /*0590*/  STS.U16 [R0+UR7+0x2200], R4 ;  /* 0x0022000400007988 */ /* 0x000fe80008000407 */
[----:B------:R-:W-:Y:S04]  /*05a0*/  STS.U16 [R0+UR7+0x2400], R6 ;  /* 0x0024000600007988 */ /* 0x000fe80008000407 */
[----:B------:R-:W-:Y:S04]  /*05b0*/  STS.U16 [R0+UR7+0x2600], R8 ;  /* 0x0026000800007988 */ /* 0x000fe80008000407 */
[----:B------:R0:W-:Y:S04]  /*05c0*/  STS.U16 [R0+UR7+0x2800], R3 ;  /* 0x0028000300007988 */ /* 0x0001e80008000407 */
[----:B------:R-:W-:Y:S04]  /*05d0*/  STS.U16 [R0+UR7+0x2a00], R9 ;  /* 0x002a000900007988 */ /* 0x000fe80008000407 */
[----:B------:R-:W-:Y:S04]  /*05e0*/  STS.U16 [R0+UR7+0x2c00], R5 ;  /* 0x002c000500007988 */ /* 0x000fe80008000407 */
[----:B------:R1:W-:Y:S01]  /*05f0*/  STS.U16 [R0+UR7+0x2e00], R10 ;  /* 0x002e000a00007988 */ /* 0x0003e20008000407 */
[----:B0-----:R-:W-:-:S02]  /*0600*/  LOP3.LUT R3, R203, 0x3f, RZ, 0xc0, !PT ;  /* 0x0000003fcb037812 */ /* 0x001fc400078ec0ff */
[----:B-1----:R-:W-:Y:S01]  /*0610*/  SHF.R.U32.HI R0, RZ, 0x5, R203 ;  /* 0x00000005ff007819 */ /* 0x002fe200000116cb */
[----:B------:R-:W-:Y:S06]  /*0620*/  @!P0 BRA `(.L_x_0) ;  /* 0x0000003c00808947 */ /* 0x000fec0003800000 */
[----:B------:R-:W0:Y:S01]  /*0630*/  LDC.64 R136, c[0x0][0x250] ;  /* 0x00009400ff887b82 */ /* 0x000e220000000a00 */
[----:B------:R-:W-:Y:S01]  /*0640*/  SHF.R.U32.HI R4, RZ, 0x6, R203 ;  /* 0x00000006ff047819 */ /* 0x000fe200000116cb */
[C---:B------:R-:W-:Y:S01]  /*0650*/  IMAD.SHL.U32 R5, R203.reuse, 0x80, RZ ;  /* 0x00000080cb057824 */ /* 0x040fe200078e00ff */
[----:B------:R-:W-:Y:S01]  /*0660*/  ULDC.64 UR4, c[0x0][0x260] ;  /* 0x0000980000047ab9 */ /* 0x000fe20000000a00 */
[----:B------:R-:W-:Y:S01]  /*0670*/  IMAD.SHL.U32 R6, R203, 0x8, RZ ;  /* 0x00000008cb067824 */ /* 0x000fe200078e00ff */
[----:B------:R-:W-:Y:S01]  /*0680*/  SGXT.U32 R4, R4, 0x2 ;  /* 0x000000020404781a */ /* 0x000fe20000000000 */
[----:B------:R-:W-:Y:S01]  /*0690*/  UIMAD UR4, UR8, UR4, URZ ;  /* 0x00000004080472a4 */ /* 0x000fe2000f8e023f */
[----:B------:R-:W-:Y:S01]  /*06a0*/  LOP3.LUT R5, R5, 0x200, RZ, 0xc0, !PT ;  /* 0x0000020005057812 */ /* 0x000fe200078ec0ff */
[----:B------:R-:W1:Y:S01]  /*06b0*/  LDC R66, c[0x0][0x268] ;  /* 0x00009a00ff427b82 */ /* 0x000e620000000800 */
[----:B------:R-:W-:Y:S01]  /*06c0*/  LOP3.LUT R6, R6, 0x30, R7, 0x48, !PT ;  /* 0x0000003006067812 */ /* 0x000fe200078e4807 */
[----:B------:R-:W-:Y:S01]  /*06d0*/  ULDC.64 UR12, c[0x0][0x218] ;  /* 0x00008600000c7ab9 */ /* 0x000fe20000000a00 */
[----:B------:R-:W-:Y:S01]  /*06e0*/  LOP3.LUT R50, R203, 0xf, RZ, 0xc0, !PT ;  /* 0x0000000fcb327812 */ /* 0x000fe200078ec0ff */
[----:B------:R-:W-:Y:S01]  /*06f0*/  IMAD.MOV.U32 R221, RZ, RZ, 0x3f800000 ;  /* 0x3f800000ffdd7424 */ /* 0x000fe200078e00ff */
[----:B------:R-:W-:Y:S01]  /*0700*/  LOP3.LUT R13, R222, 0x60, RZ, 0xc0, !PT ;  /* 0x00000060de0d7812 */ /* 0x000fe200078ec0ff */
[----:B------:R-:W-:Y:S01]  /*0710*/  IMAD.MOV.U32 R229, RZ, RZ, -0x800000 ;  /* 0xff800000ffe57424 */ /* 0x000fe200078e00ff */
[----:B------:R-:W-:Y:S01]  /*0720*/  UMOV UR6, URZ ;  /* 0x0000003f00067c82 */ /* 0x000fe20008000000 */
[----:B------:R-:W2:Y:S01]  /*0730*/  LDC.64 R62, c[0x0][0x220] ;  /* 0x00008800ff3e7b82 */ /* 0x000ea20000000a00 */
[----:B------:R-:W-:Y:S01]  /*0740*/  IMAD R207, R223, 0x8, R50 ;  /* 0x00000008dfcf7824 */ /* 0x000fe200078e0232 */
[----:B------:R-:W-:Y:S01]  /*0750*/  ULDC UR14, c[0x0][0x254] ;  /* 0x00009500000e7ab9 */ /* 0x000fe20000000800 */
[----:B------:R-:W-:-:S02]  /*0760*/  IMAD R46, R50, 0x100, R13 ;  /* 0x00000100322e7824 */ /* 0x000fc400078e020d */
[----:B------:R-:W-:Y:S02]  /*0770*/  IMAD.SHL.U32 R207, R207, 0x8, RZ ;  /* 0x00000008cfcf7824 */ /* 0x000fe400078e00ff */
[----:B------:R-:W-:Y:S02]  /*0780*/  IMAD.MOV.U32 R230, RZ, RZ, -0x800000 ;  /* 0xff800000ffe67424 */ /* 0x000fe400078e00ff */
[----:B0-----:R-:W-:Y:S01]  /*0790*/  IMAD R8, R4, R137, RZ ;  /* 0x0000008904087224 */ /* 0x001fe200078e02ff */
[----:B------:R-:W-:Y:S01]  /*07a0*/  LOP3.LUT R206, R207, 0x20, RZ, 0x3c, !PT ;  /* 0x00000020cfce7812 */ /* 0x000fe200078e3cff */
[----:B------:R-:W-:Y:S01]  /*07b0*/  IMAD.SHL.U32 R4, R203, 0x40, RZ ;  /* 0x00000040cb047824 */ /* 0x000fe200078e00ff */
[----:B------:R-:W-:Y:S01]  /*07c0*/  LOP3.LUT R205, R207, 0x40, RZ, 0x3c, !PT ;  /* 0x00000040cfcd7812 */ /* 0x000fe200078e3cff */
[----:B------:R-:W-:Y:S01]  /*07d0*/  IMAD R10, R137, 0x4, R8 ;  /* 0x00000004890a7824 */ /* 0x000fe200078e0208 */
[----:B------:R-:W-:Y:S01]  /*07e0*/  LOP3.LUT R204, R207, 0x60, RZ, 0x3c, !PT ;  /* 0x00000060cfcc7812 */ /* 0x000fe200078e3cff */
[----:B------:R-:W-:Y:S01]  /*07f0*/  IMAD.MOV.U32 R227, RZ, RZ, -0x800000 ;  /* 0xff800000ffe37424 */ /* 0x000fe200078e00ff */
[----:B------:R-:W-:Y:S01]  /*0800*/  LOP3.LUT R11, R5, 0x40, R4, 0xf8, !PT ;  /* 0x00000040050b7812 */ /* 0x000fe200078ef804 */
[----:B------:R-:W-:Y:S01]  /*0810*/  IMAD R12, R137, 0x4, R10 ;  /* 0x00000004890c7824 */ /* 0x000fe200078e020a */
[C---:B------:R-:W-:Y:S01]  /*0820*/  LOP3.LUT R5, R203.reuse, 0x7, RZ, 0xc0, !PT ;  /* 0x00000007cb057812 */ /* 0x040fe200078ec0ff */
[----:B------:R-:W-:Y:S01]  /*0830*/  IMAD.MOV.U32 R228, RZ, RZ, -0x800000 ;  /* 0xff800000ffe47424 */ /* 0x000fe200078e00ff */
[----:B------:R-:W-:Y:S01]  /*0840*/  LOP3.LUT R4, R203, 0xe0, RZ, 0xc0, !PT ;  /* 0x000000e0cb047812 */ /* 0x000fe200078ec0ff */
[----:B------:R-:W-:Y:S01]  /*0850*/  IMAD R14, R137, 0x4, R12 ;  /* 0x00000004890e7824 */ /* 0x000fe200078e020c */
[----:B------:R-:W-:Y:S01]  /*0860*/  LEA R9, R5, UR7, 0x6 ;  /* 0x0000000705097c11 */ /* 0x000fe2000f8e30ff */
[----:B------:R-:W-:Y:S01]  /*0870*/  IMAD.MOV.U32 R220, RZ, RZ, 0x3f800000 ;  /* 0x3f800000ffdc7424 */ /* 0x000fe200078e00ff */
[----:B------:R-:W-:Y:S01]  /*0880*/  SHF.R.U32.HI R15, RZ, 0x1, R4 ;  /* 0x00000001ff0f7819 */ /* 0x000fe20000011604 */
[----:B------:R-:W-:-:S02]  /*0890*/  IMAD R17, R4, 0x2, R5 ;  /* 0x0000000204117824 */ /* 0x000fc400078e0205 */
[----:B------:R-:W-:Y:S01]  /*08a0*/  IMAD R9, R4, 0x10, R9 ;  /* 0x0000001004097824 */ /* 0x000fe200078e0209 */
[----:B------:R-:W-:Y:S01]  /*08b0*/  LOP3.LUT R15, R46, R15, RZ, 0x3c, !PT ;  /* 0x0000000f2e0f7212 */ /* 0x000fe200078e3cff */
[----:B------:R-:W-:Y:S02]  /*08c0*/  IMAD R16, R137, 0x4, R14 ;  /* 0x0000000489107824 */ /* 0x000fe400078e020e */
[----:B------:R-:W-:Y:S02]  /*08d0*/  IMAD.SHL.U32 R4, R17, 0x10, RZ ;  /* 0x0000001011047824 */ /* 0x000fe400078e00ff */
[----:B------:R-:W-:Y:S01]  /*08e0*/  IMAD.IADD R215, R6, 0x1, R9 ;  /* 0x0000000106d77824 */ /* 0x000fe200078e0209 */
[----:B------:R-:W-:Y:S01]  /*08f0*/  SHF.R.S32.HI R6, RZ, 0x3, R203 ;  /* 0x00000003ff067819 */ /* 0x000fe200000114cb */
[C---:B------:R-:W-:Y:S01]  /*0900*/  IMAD R18, R137.reuse, 0x4, R16 ;  /* 0x0000000489127824 */ /* 0x040fe200078e0210 */
[----:B------:R-:W-:Y:S01]  /*0910*/  LOP3.LUT R210, R4, 0x30, R7, 0x78, !PT ;  /* 0x0000003004d27812 */ /* 0x000fe200078e7807 */
[----:B------:R-:W-:Y:S01]  /*0920*/  IMAD.MOV.U32 R219, RZ, RZ, 0x3f800000 ;  /* 0x3f800000ffdb7424 */ /* 0x000fe200078e00ff */
[--C-:B------:R-:W-:Y:S01]  /*0930*/  SHF.R.S32.HI R4, RZ, 0x1, R203.reuse ;  /* 0x00000001ff047819 */ /* 0x100fe200000114cb */
[----:B------:R-:W-:Y:S01]  /*0940*/  IMAD R20, R137, 0x4, R18 ;  /* 0x0000000489147824 */ /* 0x000fe200078e0212 */
[----:B------:R-:W-:Y:S01]  /*0950*/  SGXT R6, R6, 0x1 ;  /* 0x000000010606781a */ /* 0x000fe20000000200 */
[----:B------:R-:W-:Y:S01]  /*0960*/  IMAD R210, R5, 0x80, R210 ;  /* 0x0000008005d27824 */ /* 0x000fe200078e02d2 */
[----:B------:R-:W-:Y:S01]  /*0970*/  SGXT R4, R4, 0x1 ;  /* 0x000000010404781a */ /* 0x000fe20000000200 */
[----:B------:R-:W-:Y:S01]  /*0980*/  IMAD R22, R137, 0x4, R20 ;  /* 0x0000000489167824 */ /* 0x000fe200078e0214 */
[----:B------:R-:W-:Y:S01]  /*0990*/  LOP3.LUT R6, R6, 0x90, RZ, 0xc0, !PT ;  /* 0x0000009006067812 */ /* 0x000fe200078ec0ff */
[----:B------:R-:W-:Y:S01]  /*09a0*/  IMAD.MOV.U32 R218, RZ, RZ, 0x3f800000 ;  /* 0x3f800000ffda7424 */ /* 0x000fe200078e00ff */
[----:B------:R-:W-:Y:S01]  /*09b0*/  LOP3.LUT R11, R11, 0x120, R4, 0xf8, !PT ;  /* 0x000001200b0b7812 */ /* 0x000fe200078ef804 */
[----:B------:R-:W-:Y:S01]  /*09c0*/  IMAD R24, R137, 0x4, R22 ;  /* 0x0000000489187824 */ /* 0x000fe200078e0216 */
[----:B------:R-:W-:-:S02]  /*09d0*/  LOP3.LUT R6, R6, 0x10, R203, 0x78, !PT ;  /* 0x0000001006067812 */ /* 0x000fc400078e78cb */
[----:B------:R-:W-:Y:S01]  /*09e0*/  LOP3.LUT R4, R203, 0x7f, RZ, 0xc0, !PT ;  /* 0x0000007fcb047812 */ /* 0x000fe200078ec0ff */
[----:B------:R-:W-:Y:S01]  /*09f0*/  IMAD R26, R137, 0x4, R24 ;  /* 0x00000004891a7824 */ /* 0x000fe200078e0218 */
[----:B------:R-:W-:Y:S02]  /*0a00*/  LOP3.LUT R214, R11, R6, RZ, 0xfc, !PT ;  /* 0x000000060bd67212 */ /* 0x000fe400078efcff */
[----:B------:R-:W-:Y:S01]  /*0a10*/  SHF.R.U32.HI R6, RZ, 0x7, R203 ;  /* 0x00000007ff067819 */ /* 0x000fe200000116cb */
[----:B------:R-:W-:Y:S01]  /*0a20*/  IMAD R28, R137, 0x4, R26 ;  /* 0x00000004891c7824 */ /* 0x000fe200078e021a */
[----:B------:R-:W-:Y:S01]  /*0a30*/  LOP3.LUT R7, R203, 0x10, RZ, 0xc0, !PT ;  /* 0x00000010cb077812 */ /* 0x000fe200078ec0ff */
[----:B------:R-:W-:Y:S01]  /*0a40*/  IMAD R5, R4, UR5, RZ ;  /* 0x0000000504057c24 */ /* 0x000fe2000f8e02ff */
[----:B------:R-:W-:Y:S01]  /*0a50*/  SGXT.U32 R4, R6, 0x1 ;  /* 0x000000010604781a */ /* 0x000fe20000000000 */
[----:B------:R-:W-:Y:S01]  /*0a60*/  IMAD R30, R137, 0x4, R28 ;  /* 0x00000004891e7824 */ /* 0x000fe200078e021c */
[----:B------:R-:W-:Y:S01]  /*0a70*/  ULDC UR5, c[0x0][0x258] ;  /* 0x0000960000057ab9 */ /* 0x000fe20000000800 */
[----:B------:R-:W-:Y:S01]  /*0a80*/  LEA R208, R7, UR7, 0x3 ;  /* 0x0000000707d07c11 */ /* 0x000fe2000f8e18ff */
[----:B------:R-:W-:Y:S01]  /*0a90*/  IMAD R6, R3, UR5, RZ ;  /* 0x0000000503067c24 */ /* 0x000fe2000f8e02ff */
[----:B------:R-:W-:Y:S01]  /*0aa0*/  USHF.R.S32.HI UR5, URZ, 0x1f, UR4 ;  /* 0x0000001f3f057899 */ /* 0x000fe20008011404 */
[----:B-1----:R-:W-:Y:S01]  /*0ab0*/  IMAD R139, R4, R66, RZ ;  /* 0x00000042048b7224 */ /* 0x002fe200078e02ff */
[----:B--2---:R-:W-:Y:S01]  /*0ac0*/  IADD3 R202, P2, P3, R5, UR4, R62 ;  /* 0x0000000405ca7c10 */ /* 0x004fe2000fb5e03e */
[C---:B------:R-:W-:Y:S01]  /*0ad0*/  IMAD R32, R137.reuse, 0x4, R30 ;  /* 0x0000000489207824 */ /* 0x040fe200078e021e */
[----:B------:R-:W-:Y:S01]  /*0ae0*/  SHF.R.S32.HI R4, RZ, 0x1f, R6 ;  /* 0x0000001fff047819 */ /* 0x000fe20000011406 */
[----:B------:R-:W-:Y:S01]  /*0af0*/  IMAD R141, R66, 0x2, R139 ;  /* 0x00000002428d7824 */ /* 0x000fe200078e028b */
[----:B------:R-:W-:Y:S01]  /*0b00*/  LOP3.LUT R213, R214, 0x20, RZ, 0x3c, !PT ;  /* 0x00000020d6d57812 */ /* 0x000fe200078e3cff */
[C---:B------:R-:W-:Y:S01]  /*0b10*/  IMAD R34, R137.reuse, 0x4, R32 ;  /* 0x0000000489227824 */ /* 0x040fe200078e0220 */
[----:B------:R-:W-:Y:S01]  /*0b20*/  LOP3.LUT R209, R210, 0x40, RZ, 0x3c, !PT ;  /* 0x00000040d2d17812 */ /* 0x000fe200078e3cff */
[----:B------:R-:W-:Y:S01]  /*0b30*/  IMAD R143, R66, 0x2, R141 ;  /* 0x00000002428f7824 */ /* 0x000fe200078e028d */
[----:B------:R-:W-:Y:S01]  /*0b40*/  UMOV UR4, URZ ;  /* 0x0000003f00047c82 */ /* 0x000fe20008000000 */
[----:B------:R-:W-:-:S02]  /*0b50*/  IMAD R36, R137, 0x4, R34 ;  /* 0x0000000489247824 */ /* 0x000fc400078e0222 */
[C---:B------:R-:W-:Y:S02]  /*0b60*/  IMAD R145, R66.reuse, 0x2, R143 ;  /* 0x0000000242917824 */ /* 0x040fe400078e028f */
[C---:B------:R-:W-:Y:S02]  /*0b70*/  IMAD R38, R137.reuse, 0x4, R36 ;  /* 0x0000000489267824 */ /* 0x040fe400078e0224 */
[C---:B------:R-:W-:Y:S02]  /*0b80*/  IMAD R147, R66.reuse, 0x2, R145 ;  /* 0x0000000242937824 */ /* 0x040fe400078e0291 */
[C---:B------:R-:W-:Y:S02]  /*0b90*/  IMAD R40, R137.reuse, 0x4, R38 ;  /* 0x0000000489287824 */ /* 0x040fe400078e0226 */
[----:B------:R-:W-:Y:S02]  /*0ba0*/  IMAD R149, R66, 0x2, R147 ;  /* 0x0000000242957824 */ /* 0x000fe400078e0293 */
[----:B------:R-:W-:-:S02]  /*0bb0*/  IMAD R42, R137, 0x4, R40 ;  /* 0x00000004892a7824 */ /* 0x000fc400078e0228 */
[----:B------:R-:W-:Y:S02]  /*0bc0*/  IMAD R3, R136, UR8, RZ ;  /* 0x0000000888037c24 */ /* 0x000fe4000f8e02ff */
[----:B------:R-:W-:Y:S02]  /*0bd0*/  IMAD R151, R66, 0x2, R149 ;  /* 0x0000000242977824 */ /* 0x000fe400078e0295 */
[C---:B------:R-:W-:Y:S01]  /*0be0*/  IMAD R44, R137.reuse, 0x4, R42 ;  /* 0x00000004892c7824 */ /* 0x040fe200078e022a */
[----:B------:R-:W-:Y:S01]  /*0bf0*/  IADD3 R49, P0, P1, R6, UR12, R3 ;  /* 0x0000000c06317c10 */ /* 0x000fe2000f91e003 */
[C---:B------:R-:W-:Y:S01]  /*0c00*/  IMAD R153, R66.reuse, 0x2, R151 ;  /* 0x0000000242997824 */ /* 0x040fe200078e0297 */
[----:B------:R-:W-:Y:S01]  /*0c10*/  SHF.R.S32.HI R3, RZ, 0x1f, R3 ;  /* 0x0000001fff037819 */ /* 0x000fe20000011403 */
[C---:B------:R-:W-:Y:S01]  /*0c20*/  IMAD R46, R137.reuse, 0x4, R44 ;  /* 0x00000004892e7824 */ /* 0x040fe200078e022c */
[----:B------:R-:W-:Y:S01]  /*0c30*/  SHF.R.S32.HI R6, RZ, 0x1f, R5 ;  /* 0x0000001fff067819 */ /* 0x000fe20000011405 */
[----:B------:R-:W-:Y:S01]  /*0c40*/  IMAD R155, R66, 0x2, R153 ;  /* 0x00000002429b7824 */ /* 0x000fe200078e0299 */
[----:B------:R-:W-:Y:S01]  /*0c50*/  IADD3.X R51, R4, UR13, R3, P0, P1 ;  /* 0x0000000d04337c10 */ /* 0x000fe200087e2403 */
[C---:B------:R-:W-:Y:S01]  /*0c60*/  IMAD R48, R137.reuse, 0x4, R46 ;  /* 0x0000000489307824 */ /* 0x040fe200078e022e */
[----:B------:R-:W-:Y:S01]  /*0c70*/  IADD3.X R64, R6, UR5, R63, P2, P3 ;  /* 0x0000000506407c10 */ /* 0x000fe200097e643f */
[----:B------:R-:W-:Y:S01]  /*0c80*/  IMAD R157, R66, 0x2, R155 ;  /* 0x00000002429d7824 */ /* 0x000fe200078e029b */
[-C--:B------:R-:W-:Y:S01]  /*0c90*/  IADD3 R3, P1, R8, R49.reuse, RZ ;  /* 0x0000003108037210 */ /* 0x080fe20007f3e0ff */
[C---:B------:R-:W-:Y:S01]  /*0ca0*/  IMAD R120, R137.reuse, 0x4, R48 ;  /* 0x0000000489787824 */ /* 0x040fe200078e0230 */
[-C--:B------:R-:W-:Y:S01]  /*0cb0*/  IADD3 R4, P2, R10, R49.reuse, RZ ;  /* 0x000000310a047210 */ /* 0x080fe20007f5e0ff */
[----:B------:R-:W-:Y:S01]  /*0cc0*/  IMAD R159, R66, 0x2, R157 ;  /* 0x00000002429f7824 */ /* 0x000fe200078e029d */
[----:B------:R-:W-:Y:S01]  /*0cd0*/  IADD3 R5, P3, R12, R49, RZ ;  /* 0x000000310c057210 */ /* 0x000fe20007f7e0ff */
[----:B------:R-:W-:Y:S01]  /*0ce0*/  IMAD R52, R137, 0x4, R120 ;  /* 0x0000000489347824 */ /* 0x000fe200078e0278 */
[-C--:B------:R-:W-:Y:S01]  /*0cf0*/  LEA.HI.X.SX32 R6, R8, R51.reuse, 0x1, P1 ;  /* 0x0000003308067211 */ /* 0x080fe200008f0eff */
[----:B------:R-:W-:Y:S01]  /*0d00*/  IMAD.IADD R208, R15, 0x1, R208 ;  /* 0x000000010fd07824 */ /* 0x000fe200078e02d0 */
[-C--:B------:R-:W-:Y:S01]  /*0d10*/  LEA.HI.X.SX32 R7, R10, R51.reuse, 0x1, P2 ;  /* 0x000000330a077211 */ /* 0x080fe200010f0eff */
[----:B------:R-:W-:Y:S01]  /*0d20*/  IMAD R161, R66, 0x2, R159 ;  /* 0x0000000242a17824 */ /* 0x000fe200078e029f */
[----:B------:R-:W-:Y:S01]  /*0d30*/  LEA.HI.X.SX32 R8, R12, R51, 0x1, P3 ;  /* 0x000000330c087211 */ /* 0x000fe200018f0eff */
[C---:B------:R-:W-:Y:S01]  /*0d40*/  IMAD R122, R137.reuse, 0x4, R52 ;  /* 0x00000004897a7824 */ /* 0x040fe200078e0234 */
[-C--:B------:R-:W-:Y:S01]  /*0d50*/  IADD3 R9, P1, R14, R49.reuse, RZ ;  /* 0x000000310e097210 */ /* 0x080fe20007f3e0ff */
[----:B------:R-:W-:Y:S01]  /*0d60*/  IMAD R163, R66, 0x2, R161 ;  /* 0x0000000242a37824 */ /* 0x000fe200078e02a1 */
[-C--:B------:R-:W-:Y:S01]  /*0d70*/  IADD3 R10, P2, R16, R49.reuse, RZ ;  /* 0x00000031100a7210 */ /* 0x080fe20007f5e0ff */
[C---:B------:R-:W-:Y:S01]  /*0d80*/  IMAD R126, R137.reuse, 0x4, R122 ;  /* 0x00000004897e7824 */ /* 0x040fe200078e027a */
[----:B------:R-:W-:Y:S01]  /*0d90*/  IADD3 R11, P3, R18, R49, RZ ;  /* 0x00000031120b7210 */ /* 0x000fe20007f7e0ff */
[----:B------:R-:W-:Y:S01]  /*0da0*/  IMAD R165, R66, 0x2, R163 ;  /* 0x0000000242a57824 */ /* 0x000fe200078e02a3 */
[-C--:B------:R-:W-:Y:S01]  /*0db0*/  LEA.HI.X.SX32 R12, R14, R51.reuse, 0x1, P1 ;  /* 0x000000330e0c7211 */ /* 0x080fe200008f0eff */
[C---:B------:R-:W-:Y:S01]  /*0dc0*/  IMAD R54, R137.reuse, 0x4, R126 ;  /* 0x0000000489367824 */ /* 0x040fe200078e027e */
        /* <DEDUP_REMOVED lines=23> */
[----:B------:R-:W-:Y:S01]  /*0f40*/  IMAD R137, R137, 0x4, R62 ;  /* 0x0000000489897824 */ /* 0x000fe200078e023e */
[-C--:B------:R-:W-:Y:S01]  /*0f50*/  LEA.HI.X.SX32 R25, R28, R51.reuse, 0x1, P2 ;  /* 0x000000331c197211 */ /* 0x080fe200010f0eff */
[----:B------:R-:W-:Y:S01]  /*0f60*/  IMAD R179, R66, 0x2, R177 ;  /* 0x0000000242b37824 */ /* 0x000fe200078e02b1 */
[----:B------:R-:W-:Y:S01]  /*0f70*/  LEA.HI.X.SX32 R26, R30, R51, 0x1, P3 ;  /* 0x000000331e1a7211 */ /* 0x000fe200018f0eff */
[----:B------:R-:W-:Y:S01]  /*0f80*/  UMOV UR5, URZ ;  /* 0x0000003f00057c82 */ /* 0x000fe20008000000 */
[-C--:B------:R-:W-:Y:S01]  /*0f90*/  IADD3 R27, P1, R32, R49.reuse, RZ ;  /* 0x00000031201b7210 */ /* 0x080fe20007f3e0ff */
[----:B------:R-:W-:Y:S01]  /*0fa0*/  IMAD R181, R66, 0x2, R179 ;  /* 0x0000000242b57824 */ /* 0x000fe200078e02b3 */
[-C--:B------:R-:W-:Y:S01]  /*0fb0*/  IADD3 R28, P2, R34, R49.reuse, RZ ;  /* 0x00000031221c7210 */ /* 0x080fe20007f5e0ff */
[----:B------:R-:W-:Y:S01]  /*0fc0*/  ULDC UR12, c[0x0][0x238] ;  /* 0x00008e00000c7ab9 */ /* 0x000fe20000000800 */
[----:B------:R-:W-:Y:S01]  /*0fd0*/  IADD3 R29, P3, R36, R49, RZ ;  /* 0x00000031241d7210 */ /* 0x000fe20007f7e0ff */
[----:B------:R-:W-:Y:S01]  /*0fe0*/  IMAD R183, R66, 0x2, R181 ;  /* 0x0000000242b77824 */ /* 0x000fe200078e02b5 */
[-C--:B------:R-:W-:Y:S01]  /*0ff0*/  LEA.HI.X.SX32 R31, R32, R51.reuse, 0x1, P1 ;  /* 0x00000033201f7211 */ /* 0x080fe200008f0eff */
[----:B------:R-:W-:Y:S01]  /*1000*/  ULDC UR13, c[0x0][0x264] ;  /* 0x00009900000d7ab9 */ /* 0x000fe20000000800 */
[-C--:B------:R-:W-:Y:S01]  /*1010*/  LEA.HI.X.SX32 R32, R34, R51.reuse, 0x1, P2 ;  /* 0x0000003322207211 */ /* 0x080fe200010f0eff */
[----:B------:R-:W-:Y:S01]  /*1020*/  IMAD R185, R66, 0x2, R183 ;  /* 0x0000000242b97824 */ /* 0x000fe200078e02b7 */
[----:B------:R-:W-:-:S02]  /*1030*/  LEA.HI.X.SX32 R33, R36, R51, 0x1, P3 ;  /* 0x0000003324217211 */ /* 0x000fc400018f0eff */
[-C--:B------:R-:W-:Y:S01]  /*1040*/  IADD3 R35, P1, R40, R49.reuse, RZ ;  /* 0x0000003128237210 */ /* 0x080fe20007f3e0ff */
[----:B------:R-:W-:Y:S01]  /*1050*/  IMAD R187, R66, 0x2, R185 ;  /* 0x0000000242bb7824 */ /* 0x000fe200078e02b9 */
[-C--:B------:R-:W-:Y:S02]  /*1060*/  IADD3 R36, P2, R42, R49.reuse, RZ ;  /* 0x000000312a247210 */ /* 0x080fe40007f5e0ff */
[----:B------:R-:W-:Y:S01]  /*1070*/  IADD3 R37, P3, R44, R49, RZ ;  /* 0x000000312c257210 */ /* 0x000fe20007f7e0ff */
[----:B------:R-:W-:Y:S01]  /*1080*/  IMAD R189, R66, 0x2, R187 ;  /* 0x0000000242bd7824 */ /* 0x000fe200078e02bb */
[-C--:B------:R-:W-:Y:S02]  /*1090*/  LEA.HI.X.SX32 R39, R40, R51.reuse, 0x1, P1 ;  /* 0x0000003328277211 */ /* 0x080fe400008f0eff */
[-C--:B------:R-:W-:Y:S01]  /*10a0*/  LEA.HI.X.SX32 R40, R42, R51.reuse, 0x1, P2 ;  /* 0x000000332a287211 */ /* 0x080fe200010f0eff */
[----:B------:R-:W-:Y:S01]  /*10b0*/  IMAD R191, R66, 0x2, R189 ;  /* 0x0000000242bf7824 */ /* 0x000fe200078e02bd */
[----:B------:R-:W-:-:S02]  /*10c0*/  LEA.HI.X.SX32 R41, R44, R51, 0x1, P3 ;  /* 0x000000332c297211 */ /* 0x000fc400018f0eff */
[-C--:B------:R-:W-:Y:S01]  /*10d0*/  IADD3 R44, P2, R120, R49.reuse, RZ ;  /* 0x00000031782c7210 */ /* 0x080fe20007f5e0ff */
[----:B------:R-:W-:Y:S01]  /*10e0*/  IMAD R193, R66, 0x2, R191 ;  /* 0x0000000242c17824 */ /* 0x000fe200078e02bf */
[----:B------:R-:W-:Y:S02]  /*10f0*/  IADD3 R43, P1, R48, R49, RZ ;  /* 0x00000031302b7210 */ /* 0x000fe40007f3e0ff */
[----:B------:R-:W-:Y:S01]  /*1100*/  LEA.HI.X.SX32 R120, R120, R51, 0x1, P2 ;  /* 0x0000003378787211 */ /* 0x000fe200010f0eff */
[----:B------:R-:W-:Y:S01]  /*1110*/  IMAD R195, R66, 0x2, R193 ;  /* 0x0000000242c37824 */ /* 0x000fe200078e02c1 */
[----:B------:R-:W-:Y:S02]  /*1120*/  IADD3 R124, P2, R54, R49, RZ ;  /* 0x00000031367c7210 */ /* 0x000fe40007f5e0ff */
[-C--:B------:R-:W-:Y:S01]  /*1130*/  LEA.HI.X.SX32 R47, R48, R51.reuse, 0x1, P1 ;  /* 0x00000033302f7211 */ /* 0x080fe200008f0eff */
[----:B------:R-:W-:Y:S01]  /*1140*/  IMAD R197, R66, 0x2, R195 ;  /* 0x0000000242c57824 */ /* 0x000fe200078e02c3 */
[----:B------:R-:W-:-:S02]  /*1150*/  LEA.HI.X.SX32 R127, R54, R51, 0x1, P2 ;  /* 0x00000033367f7211 */ /* 0x000fc400010f0eff */
[----:B------:R-:W-:Y:S02]  /*1160*/  CS2R R54, SRZ ;  /* 0x0000000000367805 */ /* 0x000fe4000001ff00 */
[-C--:B------:R-:W-:Y:S01]  /*1170*/  IADD3 R134, P2, R60, R49.reuse, RZ ;  /* 0x000000313c867210 */ /* 0x080fe20007f5e0ff */
[----:B------:R-:W-:Y:S01]  /*1180*/  IMAD R199, R66, 0x2, R197 ;  /* 0x0000000242c77824 */ /* 0x000fe200078e02c5 */
[----:B------:R-:W-:Y:S02]  /*1190*/  IADD3 R123, P1, R126, R49, RZ ;  /* 0x000000317e7b7210 */ /* 0x000fe40007f3e0ff */
[-C--:B------:R-:W-:Y:S01]  /*11a0*/  LEA.HI.X.SX32 R133, R60, R51.reuse, 0x1, P2 ;  /* 0x000000333c857211 */ /* 0x080fe200010f0eff */
[----:B------:R-:W-:Y:S01]  /*11b0*/  IMAD R201, R66, 0x2, R199 ;  /* 0x0000000242c97824 */ /* 0x000fe200078e02c7 */
[----:B------:R-:W-:Y:S02]  /*11c0*/  IADD3 R146, P2, R145, R202, RZ ;  /* 0x000000ca91927210 */ /* 0x000fe40007f5e0ff */
[----:B------:R-:W-:-:S02]  /*11d0*/  LEA.HI.X.SX32 R126, R126, R51, 0x1, P1 ;  /* 0x000000337e7e7211 */ /* 0x000fc400008f0eff */
[----:B------:R-:W-:Y:S02]  /*11e0*/  LEA.HI.X.SX32 R145, R145, R64, 0x1, P2 ;  /* 0x0000004091917211 */ /* 0x000fe400010f0eff */
[-C--:B------:R-:W-:Y:S02]  /*11f0*/  IADD3 R152, P2, R151, R202.reuse, RZ ;  /* 0x000000ca97987210 */ /* 0x080fe40007f5e0ff */
[----:B------:R-:W-:Y:S02]  /*1200*/  IADD3 R140, P0, R139, R202, RZ ;  /* 0x000000ca8b8c7210 */ /* 0x000fe40007f1e0ff */
[----:B------:R-:W-:Y:S02]  /*1210*/  IADD3 R132, P1, R58, R49, RZ ;  /* 0x000000313a847210 */ /* 0x000fe40007f3e0ff */
[----:B------:R-:W-:Y:S02]  /*1220*/  LEA.HI.X.SX32 R151, R151, R64, 0x1, P2 ;  /* 0x0000004097977211 */ /* 0x000fe400010f0eff */
[----:B------:R-:W-:-:S02]  /*1230*/  IADD3 R158, P2, R157, R202, RZ ;  /* 0x000000ca9d9e7210 */ /* 0x000fc40007f5e0ff */
[----:B------:R-:W-:Y:S02]  /*1240*/  LEA.HI.X.SX32 R131, R58, R51, 0x1, P1 ;  /* 0x000000333a837211 */ /* 0x000fe400008f0eff */
[----:B------:R-:W-:Y:S02]  /*1250*/  LEA.HI.X.SX32 R139, R139, R64, 0x1, P0 ;  /* 0x000000408b8b7211 */ /* 0x000fe400000f0eff */
[-C--:B------:R-:W-:Y:S02]  /*1260*/  IADD3 R142, P0, R141, R202.reuse, RZ ;  /* 0x000000ca8d8e7210 */ /* 0x080fe40007f1e0ff */
[----:B------:R-:W-:Y:S02]  /*1270*/  IADD3 R144, P1, R143, R202, RZ ;  /* 0x000000ca8f907210 */ /* 0x000fe40007f3e0ff */
[----:B------:R-:W-:Y:S02]  /*1280*/  LEA.HI.X.SX32 R157, R157, R64, 0x1, P2 ;  /* 0x000000409d9d7211 */ /* 0x000fe400010f0eff */
[----:B------:R-:W-:-:S02]  /*1290*/  IADD3 R164, P2, R163, R202, RZ ;  /* 0x000000caa3a47210 */ /* 0x000fc40007f5e0ff */
[-C--:B------:R-:W-:Y:S02]  /*12a0*/  LEA.HI.X.SX32 R141, R141, R64.reuse, 0x1, P0 ;  /* 0x000000408d8d7211 */ /* 0x080fe400000f0eff */
        /* <DEDUP_REMOVED lines=21> */
[----:B------:R-:W-:Y:S02]  /*1400*/  IADD3 R30, P4, R38, R49, RZ ;  /* 0x00000031261e7210 */ /* 0x000fe40007f9e0ff */
[----:B------:R-:W-:-:S02]  /*1410*/  LEA.HI.X.SX32 R181, R181, R64, 0x1, P2 ;  /* 0x00000040b5b57211 */ /* 0x000fc400010f0eff */
[----:B------:R-:W-:Y:S02]  /*1420*/  IADD3 R188, P2, R187, R202, RZ ;  /* 0x000000cabbbc7210 */ /* 0x000fe40007f5e0ff */
[-C--:B------:R-:W-:Y:S02]  /*1430*/  LEA.HI.X.SX32 R165, R165, R64.reuse, 0x1, P0 ;  /* 0x00000040a5a57211 */ /* 0x080fe400000f0eff */
[----:B------:R-:W-:Y:S02]  /*1440*/  LEA.HI.X.SX32 R167, R167, R64, 0x1, P1 ;  /* 0x00000040a7a77211 */ /* 0x000fe400008f0eff */
[-C--:B------:R-:W-:Y:S02]  /*1450*/  IADD3 R172, P0, R171, R202.reuse, RZ ;  /* 0x000000caabac7210 */ /* 0x080fe40007f1e0ff */
[----:B------:R-:W-:Y:S02]  /*1460*/  IADD3 R174, P1, R173, R202, RZ ;  /* 0x000000caadae7210 */ /* 0x000fe40007f3e0ff */
[----:B------:R-:W-:-:S02]  /*1470*/  LEA.HI.X.SX32 R34, R38, R51, 0x1, P4 ;  /* 0x0000003326227211 */ /* 0x000fc400020f0eff */
[----:B------:R-:W-:Y:S02]  /*1480*/  IADD3 R38, P4, R46, R49, RZ ;  /* 0x000000312e267210 */ /* 0x000fe40007f9e0ff */
[----:B------:R-:W-:Y:S02]  /*1490*/  LEA.HI.X.SX32 R187, R187, R64, 0x1, P2 ;  /* 0x00000040bbbb7211 */ /* 0x000fe400010f0eff */
[----:B------:R-:W-:Y:S02]  /*14a0*/  IADD3 R194, P2, R193, R202, RZ ;  /* 0x000000cac1c27210 */ /* 0x000fe40007f5e0ff */
[-C--:B------:R-:W-:Y:S02]  /*14b0*/  LEA.HI.X.SX32 R171, R171, R64.reuse, 0x1, P0 ;  /* 0x00000040abab7211 */ /* 0x080fe400000f0eff */
[----:B------:R-:W-:Y:S02]  /*14c0*/  LEA.HI.X.SX32 R173, R173, R64, 0x1, P1 ;  /* 0x00000040adad7211 */ /* 0x000fe400008f0eff */
[----:B------:R-:W-:-:S02]  /*14d0*/  IADD3 R178, P0, R177, R202, RZ ;  /* 0x000000cab1b27210 */ /* 0x000fc40007f1e0ff */
[----:B------:R-:W-:Y:S02]  /*14e0*/  IADD3 R180, P1, R179, R202, RZ ;  /* 0x000000cab3b47210 */ /* 0x000fe40007f3e0ff */
[----:B------:R-:W-:Y:S02]  /*14f0*/  LEA.HI.X.SX32 R42, R46, R51, 0x1, P4 ;  /* 0x000000332e2a7211 */ /* 0x000fe400020f0eff */
[-C--:B------:R-:W-:Y:S02]  /*1500*/  IADD3 R45, P3, R52, R49.reuse, RZ ;  /* 0x00000031342d7210 */ /* 0x080fe40007f7e0ff */
[----:B------:R-:W-:Y:S02]  /*1510*/  IADD3 R46, P4, R122, R49, RZ ;  /* 0x000000317a2e7210 */ /* 0x000fe40007f9e0ff */
[----:B------:R-:W-:Y:S02]  /*1520*/  LEA.HI.X.SX32 R193, R193, R64, 0x1, P2 ;  /* 0x00000040c1c17211 */ /* 0x000fe400010f0eff */
[----:B------:R-:W-:-:S02]  /*1530*/  IADD3 R200, P2, R199, R202, RZ ;  /* 0x000000cac7c87210 */ /* 0x000fc40007f5e0ff */
[-C--:B------:R-:W-:Y:S02]  /*1540*/  LEA.HI.X.SX32 R177, R177, R64.reuse, 0x1, P0 ;  /* 0x00000040b1b17211 */ /* 0x080fe400000f0eff */
[----:B------:R-:W-:Y:S02]  /*1550*/  LEA.HI.X.SX32 R179, R179, R64, 0x1, P1 ;  /* 0x00000040b3b37211 */ /* 0x000fe400008f0eff */
[----:B------:R-:W-:Y:S02]  /*1560*/  LEA.HI.X.SX32 R121, R52, R51, 0x1, P3 ;  /* 0x0000003334797211 */ /* 0x000fe400018f0eff */
[----:B------:R-:W-:Y:S02]  /*1570*/  CS2R R52, SRZ ;  /* 0x0000000000347805 */ /* 0x000fe4000001ff00 */
[-C--:B------:R-:W-:Y:S02]  /*1580*/  IADD3 R184, P0, R183, R202.reuse, RZ ;  /* 0x000000cab7b87210 */ /* 0x080fe40007f1e0ff */
[----:B------:R-:W-:-:S02]  /*1590*/  IADD3 R186, P1, R185, R202, RZ ;  /* 0x000000cab9ba7210 */ /* 0x000fc40007f3e0ff */
[----:B------:R-:W-:Y:S02]  /*15a0*/  LEA.HI.X.SX32 R122, R122, R51, 0x1, P4 ;  /* 0x000000337a7a7211 */ /* 0x000fe400020f0eff */
[-C--:B------:R-:W-:Y:S02]  /*15b0*/  IADD3 R125, P3, R128, R49.reuse, RZ ;  /* 0x00000031807d7210 */ /* 0x080fe40007f7e0ff */
[----:B------:R-:W-:Y:S02]  /*15c0*/  IADD3 R130, P4, R56, R49, RZ ;  /* 0x0000003138827210 */ /* 0x000fe40007f9e0ff */
[-C--:B------:R-:W-:Y:S02]  /*15d0*/  LEA.HI.X.SX32 R199, R199, R64.reuse, 0x1, P2 ;  /* 0x00000040c7c77211 */ /* 0x080fe400010f0eff */
[----:B------:R-:W-:Y:S02]  /*15e0*/  ISETP.NE.U32.AND P2, PT, R224, RZ, PT ;  /* 0x000000ffe000720c */ /* 0x000fe40003f45070 */
[----:B------:R-:W-:-:S02]  /*15f0*/  LEA.HI.X.SX32 R183, R183, R64, 0x1, P0 ;  /* 0x00000040b7b77211 */ /* 0x000fc400000f0eff */
[----:B------:R-:W-:Y:S02]  /*1600*/  LEA.HI.X.SX32 R185, R185, R64, 0x1, P1 ;  /* 0x00000040b9b97211 */ /* 0x000fe400008f0eff */
[-C--:B------:R-:W-:Y:S02]  /*1610*/  LEA.HI.X.SX32 R128, R128, R51.reuse, 0x1, P3 ;  /* 0x0000003380807211 */ /* 0x080fe400018f0eff */
[-C--:B------:R-:W-:Y:S02]  /*1620*/  IADD3 R190, P0, R189, R202.reuse, RZ ;  /* 0x000000cabdbe7210 */ /* 0x080fe40007f1e0ff */
[----:B------:R-:W-:Y:S02]  /*1630*/  IADD3 R192, P1, R191, R202, RZ ;  /* 0x000000cabfc07210 */ /* 0x000fe40007f3e0ff */
[----:B------:R-:W-:Y:S02]  /*1640*/  LEA.HI.X.SX32 R129, R56, R51, 0x1, P4 ;  /* 0x0000003338817211 */ /* 0x000fe400020f0eff */
[----:B------:R-:W-:-:S02]  /*1650*/  IADD3 R136, P3, R62, R49, RZ ;  /* 0x000000313e887210 */ /* 0x000fc40007f7e0ff */
[----:B------:R-:W-:Y:S02]  /*1660*/  SEL R56, RZ, 0x90, !P2 ;  /* 0x00000090ff387807 */ /* 0x000fe40005000000 */
[-C--:B------:R-:W-:Y:S02]  /*1670*/  LEA.HI.X.SX32 R189, R189, R64.reuse, 0x1, P0 ;  /* 0x00000040bdbd7211 */ /* 0x080fe400000f0eff */
[----:B------:R-:W-:Y:S02]  /*1680*/  LEA.HI.X.SX32 R191, R191, R64, 0x1, P1 ;  /* 0x00000040bfbf7211 */ /* 0x000fe400008f0eff */
[----:B------:R-:W-:Y:S02]  /*1690*/  IADD3 R138, P4, R137, R49, RZ ;  /* 0x00000031898a7210 */ /* 0x000fe40007f9e0ff */
[----:B------:R-:W-:Y:S02]  /*16a0*/  CS2R R48, SRZ ;  /* 0x0000000000307805 */ /* 0x000fe4000001ff00 */
[----:B------:R-:W-:-:S02]  /*16b0*/  LEA.HI.X.SX32 R135, R62, R51, 0x1, P3 ;  /* 0x000000333e877211 */ /* 0x000fc400018f0eff */
[-C--:B------:R-:W-:Y:S02]  /*16c0*/  IADD3 R196, P0, R195, R202.reuse, RZ ;  /* 0x000000cac3c47210 */ /* 0x080fe40007f1e0ff */
[-C--:B------:R-:W-:Y:S02]  /*16d0*/  IADD3 R198, P1, R197, R202.reuse, RZ ;  /* 0x000000cac5c67210 */ /* 0x080fe40007f3e0ff */
[----:B------:R-:W-:Y:S02]  /*16e0*/  IADD3 R202, P3, R201, R202, RZ ;  /* 0x000000cac9ca7210 */ /* 0x000fe40007f7e0ff */
[----:B------:R-:W-:Y:S02]  /*16f0*/  LOP3.LUT R217, R56, 0x7f, R203, 0x78, !PT ;  /* 0x0000007f38d97812 */ /* 0x000fe400078e78cb */
[----:B------:R-:W-:Y:S02]  /*1700*/  LEA.HI.X.SX32 R137, R137, R51, 0x1, P4 ;  /* 0x0000003389897211 */ /* 0x000fe400020f0eff */
[----:B------:R-:W-:-:S02]  /*1710*/  CS2R R50, SRZ ;  /* 0x0000000000327805 */ /* 0x000fc4000001ff00 */
[-C--:B------:R-:W-:Y:S02]  /*1720*/  LEA.HI.X.SX32 R195, R195, R64.reuse, 0x1, P0 ;  /* 0x00000040c3c37211 */ /* 0x080fe400000f0eff */
[-C--:B------:R-:W-:Y:S02]  /*1730*/  LEA.HI.X.SX32 R197, R197, R64.reuse, 0x1, P1 ;  /* 0x00000040c5c57211 */ /* 0x080fe400008f0eff */
[----:B------:R-:W-:Y:S02]  /*1740*/  LEA.HI.X.SX32 R201, R201, R64, 0x1, P3 ;  /* 0x00000040c9c97211 */ /* 0x000fe400018f0eff */
[C---:B------:R-:W-:Y:S02]  /*1750*/  LOP3.LUT P0, RZ, R203.reuse, 0x7, RZ, 0xc0, !PT ;  /* 0x00000007cbff7812 */ /* 0x040fe4000780c0ff */
[----:B------:R-:W-:Y:S02]  /*1760*/  LOP3.LUT P1, RZ, R203, 0x3, RZ, 0xc0, !PT ;  /* 0x00000003cbff7812 */ /* 0x000fe4000782c0ff */
[----:B------:R-:W-:-:S02]  /*1770*/  LOP3.LUT R216, R217, 0x20, RZ, 0x3c, !PT ;  /* 0x00000020d9d87812 */ /* 0x000fc400078e3cff */
[C---:B------:R-:W-:Y:S02]  /*1780*/  LOP3.LUT R212, R217.reuse, 0x40, RZ, 0x3c, !PT ;  /* 0x00000040d9d47812 */ /* 0x040fe400078e3cff */
[----:B------:R-:W-:-:S07]  /*1790*/  LOP3.LUT R211, R217, 0x60, RZ, 0x3c, !PT ;  /* 0x00000060d9d37812 */ /* 0x000fce00078e3cff */
.L_x_1:
[----:B------:R-:W-:Y:S02]  /*17a0*/  USHF.R.S32.HI UR9, URZ, 0x1f, UR4 ;  /* 0x0000001f3f097899 */ /* 0x000fe40008011404 */
[----:B------:R-:W-:Y:S02]  /*17b0*/  IADD3 R62, P2, R3, UR4, RZ ;  /* 0x00000004033e7c10 */ /* 0x000fe4000ff5e0ff */
[----:B------:R-:W-:Y:S02]  /*17c0*/  IADD3 R60, P3, R4, UR4, RZ ;  /* 0x00000004043c7c10 */ /* 0x000fe4000ff7e0ff */
[----:B------:R-:W-:Y:S02]  /*17d0*/  IADD3.X R63, R6, UR9, RZ, P2, !PT ;  /* 0x00000009063f7c10 */ /* 0x000fe400097fe4ff */
[----:B------:R-:W-:Y:S02]  /*17e0*/  IADD3.X R61, R7, UR9, RZ, P3, !PT ;  /* 0x00000009073d7c10 */ /* 0x000fe40009ffe4ff */
[----:B------:R-:W-:Y:S01]  /*17f0*/  IADD3 R58, P2, R5, UR4, RZ ;  /* 0x00000004053a7c10 */ /* 0x000fe2000ff5e0ff */
[----:B------:R0:W2:Y:S01]  /*1800*/  LDG.E.U8 R70, desc[UR10][R62.64] ;  /* 0x0000000a3e467981 */ /* 0x0000a2000c1e1100 */
[----:B------:R-:W-:-:S02]  /*1810*/  IADD3 R56, P3, R9, UR4, RZ ;  /* 0x0000000409387c10 */ /* 0x000fc4000ff7e0ff */
[----:B------:R-:W-:Y:S01]  /*1820*/  IADD3.X R59, R8, UR9, RZ, P2, !PT ;  /* 0x00000009083b7c10 */ /* 0x000fe200097fe4ff */
[----:B------:R1:W3:Y:S01]  /*1830*/  LDG.E.U8 R71, desc[UR10][R60.64] ;  /* 0x0000000a3c477981 */ /* 0x0002e2000c1e1100 */
[----:B------:R-:W-:Y:S02]  /*1840*/  IADD3.X R57, R12, UR9, RZ, P3, !PT ;  /* 0x000000090c397c10 */ /* 0x000fe40009ffe4ff */
[----:B------:R-:W-:Y:S01]  /*1850*/  IADD3 R68, P2, R10, UR4, RZ ;  /* 0x000000040a447c10 */ /* 0x000fe2000ff5e0ff */
[----:B------:R4:W5:Y:S01]  /*1860*/  LDG.E.U8 R72, desc[UR10][R58.64] ;  /* 0x0000000a3a487981 */ /* 0x000962000c1e1100 */
[----:B------:R-:W-:Y:S02]  /*1870*/  IADD3 R66, P3, R11, UR4, RZ ;  /* 0x000000040b427c10 */ /* 0x000fe4000ff7e0ff */
[----:B------:R-:W-:Y:S01]  /*1880*/  IADD3.X R69, R13, UR9, RZ, P2, !PT ;  /* 0x000000090d457c10 */ /* 0x000fe200097fe4ff */
[----:B------:R4:W3:Y:S01]  /*1890*/  LDG.E.U8 R73, desc[UR10][R56.64] ;  /* 0x0000000a38497981 */ /* 0x0008e2000c1e1100 */
[----:B------:R-:W-:-:S02]  /*18a0*/  IADD3.X R67, R14, UR9, RZ, P3, !PT ;  /* 0x000000090e437c10 */ /* 0x000fc40009ffe4ff */
[----:B------:R-:W-:Y:S01]  /*18b0*/  IADD3 R64, P2, R15, UR4, RZ ;  /* 0x000000040f407c10 */ /* 0x000fe2000ff5e0ff */
[----:B------:R4:W3:Y:S01]  /*18c0*/  LDG.E.U8 R74, desc[UR10][R68.64] ;  /* 0x0000000a444a7981 */ /* 0x0008e2000c1e1100 */
[----:B0-----:R-:W-:Y:S02]  /*18d0*/  IADD3 R62, P3, R16, UR4, RZ ;  /* 0x00000004103e7c10 */ /* 0x001fe4000ff7e0ff */
[----:B------:R-:W-:Y:S01]  /*18e0*/  IADD3.X R65, R18, UR9, RZ, P2, !PT ;  /* 0x0000000912417c10 */ /* 0x000fe200097fe4ff */
[----:B------:R0:W3:Y:S01]  /*18f0*/  LDG.E.U8 R75, desc[UR10][R66.64] ;  /* 0x0000000a424b7981 */ /* 0x0000e2000c1e1100 */
[----:B------:R-:W-:Y:S02]  /*1900*/  IADD3.X R63, R19, UR9, RZ, P3, !PT ;  /* 0x00000009133f7c10 */ /* 0x000fe40009ffe4ff */
[----:B-1----:R-:W-:Y:S01]  /*1910*/  IADD3 R60, P2, R17, UR4, RZ ;  /* 0x00000004113c7c10 */ /* 0x002fe2000ff5e0ff */
[----:B------:R1:W3:Y:S01]  /*1920*/  LDG.E.U8 R76, desc[UR10][R64.64] ;  /* 0x0000000a404c7981 */ /* 0x0002e2000c1e1100 */
[----:B----4-:R-:W-:-:S02]  /*1930*/  IADD3 R58, P3, R21, UR4, RZ ;  /* 0x00000004153a7c10 */ /* 0x010fc4000ff7e0ff */
[----:B------:R-:W-:Y:S01]  /*1940*/  IADD3.X R61, R20, UR9, RZ, P2, !PT ;  /* 0x00000009143d7c10 */ /* 0x000fe200097fe4ff */
[----:B------:R4:W3:Y:S01]  /*1950*/  LDG.E.U8 R77, desc[UR10][R62.64] ;  /* 0x0000000a3e4d7981 */ /* 0x0008e2000c1e1100 */
[----:B------:R-:W-:Y:S02]  /*1960*/  IADD3.X R59, R24, UR9, RZ, P3, !PT ;  /* 0x00000009183b7c10 */ /* 0x000fe40009ffe4ff */
[----:B------:R-:W-:Y:S01]  /*1970*/  IADD3 R56, P2, R22, UR4, RZ ;  /* 0x0000000416387c10 */ /* 0x000fe2000ff5e0ff */
[----:B------:R4:W3:Y:S01]  /*1980*/  LDG.E.U8 R78, desc[UR10][R60.64] ;  /* 0x0000000a3c4e7981 */ /* 0x0008e2000c1e1100 */
[----:B------:R-:W-:Y:S02]  /*1990*/  IADD3 R68, P3, R23, UR4, RZ ;  /* 0x0000000417447c10 */ /* 0x000fe4000ff7e0ff */
[----:B------:R-:W-:Y:S01]  /*19a0*/  IADD3.X R57, R25, UR9, RZ, P2, !PT ;  /* 0x0000000919397c10 */ /* 0x000fe200097fe4ff */
[----:B------:R4:W3:Y:S01]  /*19b0*/  LDG.E.U8 R79, desc[UR10][R58.64] ;  /* 0x0000000a3a4f7981 */ /* 0x0008e2000c1e1100 */
[----:B------:R-:W-:-:S02]  /*19c0*/  IADD3.X R69, R26, UR9, RZ, P3, !PT ;  /* 0x000000091a457c10 */ /* 0x000fc40009ffe4ff */
[----:B0-----:R-:W-:Y:S01]  /*19d0*/  IADD3 R66, P2, R27, UR4, RZ ;  /* 0x000000041b427c10 */ /* 0x001fe2000ff5e0ff */
[----:B------:R0:W3:Y:S01]  /*19e0*/  LDG.E.U8 R80, desc[UR10][R56.64] ;  /* 0x0000000a38507981 */ /* 0x0000e2000c1e1100 */
[----:B-1----:R-:W-:Y:S02]  /*19f0*/  IADD3 R64, P3, R28, UR4, RZ ;  /* 0x000000041c407c10 */ /* 0x002fe4000ff7e0ff */
[----:B------:R-:W-:Y:S01]  /*1a00*/  IADD3.X R67, R31, UR9, RZ, P2, !PT ;  /* 0x000000091f437c10 */ /* 0x000fe200097fe4ff */
[----:B------:R1:W3:Y:S01]  /*1a10*/  LDG.E.U8 R81, desc[UR10][R68.64] ;  /* 0x0000000a44517981 */ /* 0x0002e2000c1e1100 */
[----:B------:R-:W-:Y:S02]  /*1a20*/  IADD3.X R65, R32, UR9, RZ, P3, !PT ;  /* 0x0000000920417c10 */ /* 0x000fe40009ffe4ff */
[----:B----4-:R-:W-:Y:S01]  /*1a30*/  IADD3 R62, P2, R29, UR4, RZ ;  /* 0x000000041d3e7c10 */ /* 0x010fe2000ff5e0ff */
[----:B------:R4:W3:Y:S01]  /*1a40*/  LDG.E.U8 R82, desc[UR10][R66.64] ;  /* 0x0000000a42527981 */ /* 0x0008e2000c1e1100 */
[----:B------:R-:W-:-:S02]  /*1a50*/  IADD3 R60, P3, R30, UR4, RZ ;  /* 0x000000041e3c7c10 */ /* 0x000fc4000ff7e0ff */
[----:B------:R-:W-:Y:S01]  /*1a60*/  IADD3.X R63, R33, UR9, RZ, P2, !PT ;  /* 0x00000009213f7c10 */ /* 0x000fe200097fe4ff */
[----:B------:R4:W3:Y:S01]  /*1a70*/  LDG.E.U8 R83, desc[UR10][R64.64] ;  /* 0x0000000a40537981 */ /* 0x0008e2000c1e1100 */
[----:B------:R-:W-:Y:S02]  /*1a80*/  IADD3.X R61, R34, UR9, RZ, P3, !PT ;  /* 0x00000009223d7c10 */ /* 0x000fe40009ffe4ff */
[----:B------:R-:W-:Y:S01]  /*1a90*/  IADD3 R58, P2, R35, UR4, RZ ;  /* 0x00000004233a7c10 */ /* 0x000fe2000ff5e0ff */
[----:B------:R4:W3:Y:S01]  /*1aa0*/  LDG.E.U8 R84, desc[UR10][R62.64] ;  /* 0x0000000a3e547981 */ /* 0x0008e2000c1e1100 */
[----:B0-----:R-:W-:Y:S02]  /*1ab0*/  IADD3 R56, P3, R36, UR4, RZ ;  /* 0x0000000424387c10 */ /* 0x001fe4000ff7e0ff */
[----:B------:R-:W-:Y:S01]  /*1ac0*/  IADD3.X R59, R39, UR9, RZ, P2, !PT ;  /* 0x00000009273b7c10 */ /* 0x000fe200097fe4ff */
[----:B------:R0:W3:Y:S01]  /*1ad0*/  LDG.E.U8 R85, desc[UR10][R60.64] ;  /* 0x0000000a3c557981 */ /* 0x0000e2000c1e1100 */
[----:B------:R-:W-:-:S02]  /*1ae0*/  IADD3.X R57, R40, UR9, RZ, P3, !PT ;  /* 0x0000000928397c10 */ /* 0x000fc40009ffe4ff */
[----:B-1----:R-:W-:Y:S01]  /*1af0*/  IADD3 R68, P2, R37, UR4, RZ ;  /* 0x0000000425447c10 */ /* 0x002fe2000ff5e0ff */
[----:B------:R1:W3:Y:S01]  /*1b00*/  LDG.E.U8 R86, desc[UR10][R58.64] ;  /* 0x0000000a3a567981 */ /* 0x0002e2000c1e1100 */
[----:B----4-:R-:W-:Y:S02]  /*1b10*/  IADD3 R66, P3, R38, UR4, RZ ;  /* 0x0000000426427c10 */ /* 0x010fe4000ff7e0ff */
[----:B------:R-:W-:Y:S01]  /*1b20*/  IADD3.X R69, R41, UR9, RZ, P2, !PT ;  /* 0x0000000929457c10 */ /* 0x000fe200097fe4ff */
[----:B------:R4:W3:Y:S01]  /*1b30*/  LDG.E.U8 R87, desc[UR10][R56.64] ;  /* 0x0000000a38577981 */ /* 0x0008e2000c1e1100 */
[----:B------:R-:W-:Y:S02]  /*1b40*/  IADD3.X R67, R42, UR9, RZ, P3, !PT ;  /* 0x000000092a437c10 */ /* 0x000fe40009ffe4ff */
[----:B------:R-:W-:Y:S01]  /*1b50*/  IADD3 R64, P2, R43, UR4, RZ ;  /* 0x000000042b407c10 */ /* 0x000fe2000ff5e0ff */
[----:B------:R4:W3:Y:S01]  /*1b60*/  LDG.E.U8 R88, desc[UR10][R68.64] ;  /* 0x0000000a44587981 */ /* 0x0008e2000c1e1100 */
[----:B------:R-:W-:-:S02]  /*1b70*/  IADD3 R62, P3, R44, UR4, RZ ;  /* 0x000000042c3e7c10 */ /* 0x000fc4000ff7e0ff */
[----:B------:R-:W-:Y:S01]  /*1b80*/  IADD3.X R65, R47, UR9, RZ, P2, !PT ;  /* 0x000000092f417c10 */ /* 0x000fe200097fe4ff */
[----:B------:R4:W3:Y:S01]  /*1b90*/  LDG.E.U8 R89, desc[UR10][R66.64] ;  /* 0x0000000a42597981 */ /* 0x0008e2000c1e1100 */
[----:B------:R-:W-:Y:S02]  /*1ba0*/  IADD3.X R63, R120, UR9, RZ, P3, !PT ;  /* 0x00000009783f7c10 */ /* 0x000fe40009ffe4ff */
[----:B0-----:R-:W-:Y:S01]  /*1bb0*/  IADD3 R60, P2, R45, UR4, RZ ;  /* 0x000000042d3c7c10 */ /* 0x001fe2000ff5e0ff */
[----:B------:R0:W3:Y:S01]  /*1bc0*/  LDG.E.U8 R90, desc[UR10][R64.64] ;  /* 0x0000000a405a7981 */ /* 0x0000e2000c1e1100 */
[----:B-1----:R-:W-:Y:S02]  /*1bd0*/  IADD3 R58, P3, R123, UR4, RZ ;  /* 0x000000047b3a7c10 */ /* 0x002fe4000ff7e0ff */
[----:B------:R-:W-:Y:S01]  /*1be0*/  IADD3.X R61, R121, UR9, RZ, P2, !PT ;  /* 0x00000009793d7c10 */ /* 0x000fe200097fe4ff */
[----:B------:R1:W3:Y:S01]  /*1bf0*/  LDG.E.U8 R91, desc[UR10][R62.64] ;  /* 0x0000000a3e5b7981 */ /* 0x0002e2000c1e1100 */
[----:B------:R-:W-:-:S02]  /*1c00*/  IADD3.X R59, R126, UR9, RZ, P3, !PT ;  /* 0x000000097e3b7c10 */ /* 0x000fc40009ffe4ff */
[----:B----4-:R-:W-:Y:S01]  /*1c10*/  IADD3 R56, P2, R125, UR4, RZ ;  /* 0x000000047d387c10 */ /* 0x010fe2000ff5e0ff */
[----:B------:R4:W3:Y:S01]  /*1c20*/  LDG.E.U8 R92, desc[UR10][R60.64] ;  /* 0x0000000a3c5c7981 */ /* 0x0008e2000c1e1100 */
[----:B------:R-:W-:Y:S02]  /*1c30*/  IADD3 R68, P3, R132, UR4, RZ ;  /* 0x0000000484447c10 */ /* 0x000fe4000ff7e0ff */
[----:B------:R-:W-:Y:S01]  /*1c40*/  IADD3.X R57, R128, UR9, RZ, P2, !PT ;  /* 0x0000000980397c10 */ /* 0x000fe200097fe4ff */
[----:B------:R4:W3:Y:S01]  /*1c50*/  LDG.E.U8 R94, desc[UR10][R58.64] ;  /* 0x0000000a3a5e7981 */ /* 0x0008e2000c1e1100 */
[----:B------:R-:W-:Y:S02]  /*1c60*/  IADD3.X R69, R131, UR9, RZ, P3, !PT ;  /* 0x0000000983457c10 */ /* 0x000fe40009ffe4ff */
[----:B------:R-:W-:Y:S01]  /*1c70*/  IADD3 R66, P4, R136, UR4, RZ ;  /* 0x0000000488427c10 */ /* 0x000fe2000ff9e0ff */
[----:B------:R4:W3:Y:S01]  /*1c80*/  LDG.E.U8 R96, desc[UR10][R56.64] ;  /* 0x0000000a38607981 */ /* 0x0008e2000c1e1100 */
[----:B0-----:R-:W-:-:S02]  /*1c90*/  IADD3 R64, P2, R46, UR4, RZ ;  /* 0x000000042e407c10 */ /* 0x001fc4000ff5e0ff */
[----:B-1----:R-:W-:Y:S01]  /*1ca0*/  IADD3 R62, P3, R124, UR4, RZ ;  /* 0x000000047c3e7c10 */ /* 0x002fe2000ff7e0ff */
[----:B------:R-:W3:Y:S01]  /*1cb0*/  LDG.E.U8 R68, desc[UR10][R68.64] ;  /* 0x0000000a44447981 */ /* 0x000ee2000c1e1100 */
[----:B------:R-:W-:Y:S02]  /*1cc0*/  IADD3.X R67, R135, UR9, RZ, P4, !PT ;  /* 0x0000000987437c10 */ /* 0x000fe4000a7fe4ff */
[----:B------:R-:W-:Y:S02]  /*1cd0*/  IADD3.X R65, R122, UR9, RZ, P2, !PT ;  /* 0x000000097a417c10 */ /* 0x000fe400097fe4ff */
[----:B------:R-:W-:Y:S01]  /*1ce0*/  IADD3.X R63, R127, UR9, RZ, P3, !PT ;  /* 0x000000097f3f7c10 */ /* 0x000fe20009ffe4ff */
[----:B------:R-:W3:Y:S01]  /*1cf0*/  LDG.E.U8 R66, desc[UR10][R66.64] ;  /* 0x0000000a42427981 */ /* 0x000ee2000c1e1100 */
[----:B----4-:R-:W-:Y:S02]  /*1d00*/  IADD3 R60, P2, R130, UR4, RZ ;  /* 0x00000004823c7c10 */ /* 0x010fe4000ff5e0ff */
[----:B------:R-:W-:Y:S01]  /*1d10*/  IADD3 R58, P4, R134, UR4, RZ ;  /* 0x00000004863a7c10 */ /* 0x000fe2000ff9e0ff */
[----:B------:R-:W4:Y:S01]  /*1d20*/  LDG.E.U8 R93, desc[UR10][R64.64] ;  /* 0x0000000a405d7981 */ /* 0x000f22000c1e1100 */
[----:B------:R-:W-:-:S02]  /*1d30*/  IADD3 R56, P3, R138, UR4, RZ ;  /* 0x000000048a387c10 */ /* 0x000fc4000ff7e0ff */
[----:B------:R-:W-:Y:S01]  /*1d40*/  IADD3.X R61, R129, UR9, RZ, P2, !PT ;  /* 0x00000009813d7c10 */ /* 0x000fe200097fe4ff */
[----:B------:R-:W4:Y:S01]  /*1d50*/  LDG.E.U8 R95, desc[UR10][R62.64] ;  /* 0x0000000a3e5f7981 */ /* 0x000f22000c1e1100 */
[----:B------:R-:W-:Y:S02]  /*1d60*/  IADD3.X R59, R133, UR9, RZ, P4, !PT ;  /* 0x00000009853b7c10 */ /* 0x000fe4000a7fe4ff */
[----:B------:R-:W-:Y:S01]  /*1d70*/  IADD3.X R57, R137, UR9, RZ, P3, !PT ;  /* 0x0000000989397c10 */ /* 0x000fe20009ffe4ff */
[----:B------:R-:W4:Y:S04]  /*1d80*/  LDG.E.U8 R97, desc[UR10][R60.64] ;  /* 0x0000000a3c617981 */ /* 0x000f28000c1e1100 */
[----:B------:R-:W4:Y:S04]  /*1d90*/  LDG.E.U8 R99, desc[UR10][R58.64] ;  /* 0x0000000a3a637981 */ /* 0x000f28000c1e1100 */
[----:B------:R-:W4:Y:S01]  /*1da0*/  LDG.E.U8 R101, desc[UR10][R56.64] ;  /* 0x0000000a38657981 */ /* 0x000f22000c1e1100 */
[----:B------:R-:W-:Y:S06]  /*1db0*/  BAR.SYNC.DEFER_BLOCKING 0x0 ;  /* 0x0000000000007b1d */ /* 0x000fec0000010000 */
[----:B--2---:R-:W-:Y:S04]  /*1dc0*/  STS.U8 [R217+UR7], R70 ;  /* 0x00000046d9007988 */ /* 0x004fe80008000007 */
[----:B-----5:R-:W-:Y:S04]  /*1dd0*/  STS.U8 [R217+UR7+0x200], R72 ;  /* 0x00020048d9007988 */ /* 0x020fe80008000007 */
[----:B---3--:R-:W-:Y:S04]  /*1de0*/  STS.U8 [R217+UR7+0x400], R74 ;  /* 0x0004004ad9007988 */ /* 0x008fe80008000007 */
[----:B------:R-:W-:Y:S04]  /*1df0*/  STS.U8 [R217+UR7+0x600], R76 ;  /* 0x0006004cd9007988 */ /* 0x000fe80008000007 */
        /* <DEDUP_REMOVED lines=23> */
[----:B----4-:R-:W-:Y:S04]  /*1f70*/  STS.U8 [R216+UR7+0x1700], R93 ;  /* 0x0017005dd8007988 */ /* 0x010fe80008000007 */
[----:B------:R-:W-:Y:S04]  /*1f80*/  STS.U8 [R216+UR7+0x1900], R95 ;  /* 0x0019005fd8007988 */ /* 0x000fe80008000007 */
[----:B------:R-:W-:Y:S04]  /*1f90*/  STS.U8 [R216+UR7+0x1b00], R97 ;  /* 0x001b0061d8007988 */ /* 0x000fe80008000007 */
[----:B------:R-:W-:Y:S04]  /*1fa0*/  STS.U8 [R216+UR7+0x1d00], R99 ;  /* 0x001d0063d8007988 */ /* 0x000fe80008000007 */
[----:B------:R-:W-:Y:S01]  /*1fb0*/  STS.U8 [R216+UR7+0x1f00], R101 ;  /* 0x001f0065d8007988 */ /* 0x000fe20008000007 */
[----:B------:R-:W-:Y:S06]  /*1fc0*/  BAR.SYNC.DEFER_BLOCKING 0x0 ;  /* 0x0000000000007b1d */ /* 0x000fec0000010000 */
[----:B------:R-:W0:Y:S04]  /*1fd0*/  LDSM.16.M88.4 R56, [R215] ;  /* 0x00000000d738783b */ /* 0x000e280000000200 */
[----:B------:R-:W1:Y:S04]  /*1fe0*/  LDSM.16.MT88.4 R60, [R214+UR7+0x2000] ;  /* 0x00200007d63c783b */ /* 0x000e680008004200 */
[----:B------:R-:W2:Y:S04]  /*1ff0*/  LDSM.16.MT88.4 R64, [R214+UR7+0x2400] ;  /* 0x00240007d640783b */ /* 0x000ea80008004200 */
[----:B------:R-:W3:Y:S04]  /*2000*/  LDSM.16.MT88.4 R68, [R213+UR7+0x2000] ;  /* 0x00200007d544783b */ /* 0x000ee80008004200 */
[----:B------:R-:W4:Y:S04]  /*2010*/  LDSM.16.MT88.4 R72, [R213+UR7+0x2400] ;  /* 0x00240007d548783b */ /* 0x000f280008004200 */
[----:B------:R-:W5:Y:S04]  /*2020*/  LDSM.16.M88.4 R76, [R215+0x1000] ;  /* 0x00100000d74c783b */ /* 0x000f680000000200 */
[----:B------:R-:W-:Y:S04]  /*2030*/  LDSM.16.MT88.4 R100, [R214+UR7+0x2c00] ;  /* 0x002c0007d664783b */ /* 0x000fe80008004200 */
[----:B------:R-:W-:Y:S04]  /*2040*/  LDSM.16.MT88.4 R104, [R213+UR7+0x2800] ;  /* 0x00280007d568783b */ /* 0x000fe80008004200 */
[----:B------:R-:W-:Y:S01]  /*2050*/  LDSM.16.MT88.4 R108, [R213+UR7+0x2c00] ;  /* 0x002c0007d56c783b */ /* 0x000fe20008004200 */
[----:B0-----:R-:W-:-:S02]  /*2060*/  F2FP.F16.E4M3.UNPACK_B R88, R56 ;  /* 0x00000038ff58723e */ /* 0x001fc400020006ff */
[----:B------:R-:W-:Y:S01]  /*2070*/  F2FP.F16.E4M3.UNPACK_B R89, R57 ;  /* 0x00000039ff59723e */ /* 0x000fe200020006ff */
[----:B-1----:R-:W-:Y:S02]  /*2080*/  IMAD.MOV.U32 R80, RZ, RZ, R60 ;  /* 0x000000ffff507224 */ /* 0x002fe400078e003c */
[----:B------:R-:W-:Y:S02]  /*2090*/  IMAD.MOV.U32 R81, RZ, RZ, R62 ;  /* 0x000000ffff517224 */ /* 0x000fe400078e003e */
[----:B--2---:R-:W-:Y:S02]  /*20a0*/  IMAD.MOV.U32 R82, RZ, RZ, R64 ;  /* 0x000000ffff527224 */ /* 0x004fe400078e0040 */
[----:B------:R-:W-:Y:S02]  /*20b0*/  IMAD.MOV.U32 R83, RZ, RZ, R66 ;  /* 0x000000ffff537224 */ /* 0x000fe400078e0042 */
[----:B---3--:R-:W-:Y:S02]  /*20c0*/  IMAD.MOV.U32 R84, RZ, RZ, R68 ;  /* 0x000000ffff547224 */ /* 0x008fe400078e0044 */
[----:B------:R-:W-:-:S02]  /*20d0*/  IMAD.MOV.U32 R85, RZ, RZ, R70 ;  /* 0x000000ffff557224 */ /* 0x000fc400078e0046 */
[----:B----4-:R-:W-:Y:S02]  /*20e0*/  IMAD.MOV.U32 R86, RZ, RZ, R72 ;  /* 0x000000ffff567224 */ /* 0x010fe400078e0048 */
[----:B------:R-:W-:Y:S01]  /*20f0*/  IMAD.MOV.U32 R87, RZ, RZ, R74 ;  /* 0x000000ffff577224 */ /* 0x000fe200078e004a */
[-C--:B------:R-:W-:Y:S01]  /*2100*/  HMMA.16816.F32 R80, R80, R88.reuse, RZ ;  /* 0x000000585050723c */ /* 0x080fe200000018ff */
[----:B-----5:R-:W-:Y:S01]  /*2110*/  F2FP.F16.E4M3.UNPACK_B R96, R76 ;  /* 0x0000004cff60723e */ /* 0x020fe200020006ff */
[----:B------:R-:W-:Y:S01]  /*2120*/  IMAD.MOV.U32 R90, RZ, RZ, R64 ;  /* 0x000000ffff5a7224 */ /* 0x000fe200078e0040 */
[----:B------:R-:W-:Y:S01]  /*2130*/  F2FP.F16.E4M3.UNPACK_B R97, R77 ;  /* 0x0000004dff61723e */ /* 0x000fe200020006ff */
[----:B------:R-:W-:Y:S02]  /*2140*/  IMAD.MOV.U32 R91, RZ, RZ, R66 ;  /* 0x000000ffff5b7224 */ /* 0x000fe400078e0042 */
[----:B------:R-:W-:Y:S01]  /*2150*/  HMMA.16816.F32 R84, R84, R88, RZ ;  /* 0x000000585454723c */ /* 0x000fe200000018ff */
[----:B------:R-:W-:-:S02]  /*2160*/  IMAD.MOV.U32 R92, RZ, RZ, R68 ;  /* 0x000000ffff5c7224 */ /* 0x000fc400078e0044 */
[----:B------:R-:W-:Y:S02]  /*2170*/  IMAD.MOV.U32 R93, RZ, RZ, R70 ;  /* 0x000000ffff5d7224 */ /* 0x000fe400078e0046 */
[----:B------:R-:W-:Y:S02]  /*2180*/  IMAD.MOV.U32 R94, RZ, RZ, R72 ;  /* 0x000000ffff5e7224 */ /* 0x000fe400078e0048 */
[----:B------:R-:W-:Y:S02]  /*2190*/  IMAD.MOV.U32 R88, RZ, RZ, R60 ;  /* 0x000000ffff587224 */ /* 0x000fe400078e003c */
[----:B------:R-:W-:Y:S02]  /*21a0*/  IMAD.MOV.U32 R89, RZ, RZ, R62 ;  /* 0x000000ffff597224 */ /* 0x000fe400078e003e */
[----:B------:R-:W-:-:S05]  /*21b0*/  IMAD.MOV.U32 R95, RZ, RZ, R74 ;  /* 0x000000ffff5f7224 */ /* 0x000fca00078e004a */
[-C--:B------:R-:W-:Y:S06]  /*21c0*/  HMMA.16816.F32 R88, R88, R96.reuse, RZ ;  /* 0x000000605858723c */ /* 0x080fec00000018ff */
[----:B------:R-:W-:Y:S01]  /*21d0*/  HMMA.16816.F32 R92, R92, R96, RZ ;  /* 0x000000605c5c723c */ /* 0x000fe200000018ff */
[----:B------:R-:W0:Y:S01]  /*21e0*/  LDSM.16.MT88.4 R96, [R214+UR7+0x2800] ;  /* 0x00280007d660783b */ /* 0x000e220008004200 */
[----:B------:R-:W-:Y:S01]  /*21f0*/  F2FP.F16.E4M3.UNPACK_B R56, R56.H1 ;  /* 0x00000038ff38723e */ /* 0x000fe200030006ff */
[----:B------:R-:W-:Y:S01]  /*2200*/  IMAD.MOV.U32 R112, RZ, RZ, R61 ;  /* 0x000000ffff707224 */ /* 0x000fe200078e003d */
[----:B------:R-:W-:Y:S01]  /*2210*/  F2FP.F16.E4M3.UNPACK_B R57, R57.H1 ;  /* 0x00000039ff39723e */ /* 0x000fe200030006ff */
[----:B------:R-:W-:-:S02]  /*2220*/  IMAD.MOV.U32 R113, RZ, RZ, R63 ;  /* 0x000000ffff717224 */ /* 0x000fc400078e003f */
[----:B------:R-:W-:Y:S02]  /*2230*/  IMAD.MOV.U32 R114, RZ, RZ, R65 ;  /* 0x000000ffff727224 */ /* 0x000fe400078e0041 */
[----:B------:R-:W-:Y:S02]  /*2240*/  IMAD.MOV.U32 R115, RZ, RZ, R67 ;  /* 0x000000ffff737224 */ /* 0x000fe400078e0043 */
[----:B------:R-:W-:Y:S02]  /*2250*/  IMAD.MOV.U32 R116, RZ, RZ, R69 ;  /* 0x000000ffff747224 */ /* 0x000fe400078e0045 */
[----:B------:R-:W-:Y:S02]  /*2260*/  IMAD.MOV.U32 R117, RZ, RZ, R71 ;  /* 0x000000ffff757224 */ /* 0x000fe400078e0047 */
[----:B------:R-:W-:Y:S02]  /*2270*/  IMAD.MOV.U32 R118, RZ, RZ, R73 ;  /* 0x000000ffff767224 */ /* 0x000fe400078e0049 */
[----:B------:R-:W-:Y:S01]  /*2280*/  IMAD.MOV.U32 R119, RZ, RZ, R75 ;  /* 0x000000ffff777224 */ /* 0x000fe200078e004b */
[----:B------:R-:W-:Y:S01]  /*2290*/  HMMA.16816.F32 R80, R112, R56, R80 ;  /* 0x000000387050723c */ /* 0x000fe20000001850 */
[----:B------:R-:W-:-:S02]  /*22a0*/  IMAD.MOV.U32 R60, RZ, RZ, R61 ;  /* 0x000000ffff3c7224 */ /* 0x000fc400078e003d */
[----:B------:R-:W-:Y:S01]  /*22b0*/  IMAD.MOV.U32 R61, RZ, RZ, R63 ;  /* 0x000000ffff3d7224 */ /* 0x000fe200078e003f */
[----:B------:R-:W-:Y:S01]  /*22c0*/  F2FP.F16.E4M3.UNPACK_B R76, R76.H1 ;  /* 0x0000004cff4c723e */ /* 0x000fe200030006ff */
[----:B------:R-:W-:Y:S01]  /*22d0*/  IMAD.MOV.U32 R62, RZ, RZ, R65 ;  /* 0x000000ffff3e7224 */ /* 0x000fe200078e0041 */
[----:B------:R-:W-:Y:S01]  /*22e0*/  HMMA.16816.F32 R84, R116, R56, R84 ;  /* 0x000000387454723c */ /* 0x000fe20000001854 */
[----:B------:R-:W-:Y:S01]  /*22f0*/  IMAD.MOV.U32 R63, RZ, RZ, R67 ;  /* 0x000000ffff3f7224 */ /* 0x000fe200078e0043 */
[----:B------:R-:W-:Y:S01]  /*2300*/  F2FP.F16.E4M3.UNPACK_B R77, R77.H1 ;  /* 0x0000004dff4d723e */ /* 0x000fe200030006ff */
[----:B------:R-:W-:Y:S02]  /*2310*/  IMAD.MOV.U32 R64, RZ, RZ, R69 ;  /* 0x000000ffff407224 */ /* 0x000fe400078e0045 */
[----:B------:R-:W-:Y:S02]  /*2320*/  IMAD.MOV.U32 R65, RZ, RZ, R71 ;  /* 0x000000ffff417224 */ /* 0x000fe400078e0047 */
[----:B------:R-:W-:-:S02]  /*2330*/  IMAD.MOV.U32 R66, RZ, RZ, R73 ;  /* 0x000000ffff427224 */ /* 0x000fc400078e0049 */
[----:B------:R-:W-:Y:S01]  /*2340*/  IMAD.MOV.U32 R67, RZ, RZ, R75 ;  /* 0x000000ffff437224 */ /* 0x000fe200078e004b */
[-C--:B------:R-:W-:Y:S06]  /*2350*/  HMMA.16816.F32 R60, R60, R76.reuse, R88 ;  /* 0x0000004c3c3c723c */ /* 0x080fec0000001858 */
[----:B------:R-:W-:Y:S01]  /*2360*/  HMMA.16816.F32 R64, R64, R76, R92 ;  /* 0x0000004c4040723c */ /* 0x000fe2000000185c */
[----:B------:R-:W-:Y:S01]  /*2370*/  F2FP.F16.E4M3.UNPACK_B R56, R58 ;  /* 0x0000003aff38723e */ /* 0x000fe200020006ff */
[----:B0-----:R-:W-:Y:S01]  /*2380*/  IMAD.MOV.U32 R72, RZ, RZ, R96 ;  /* 0x000000ffff487224 */ /* 0x001fe200078e0060 */
[----:B------:R-:W-:Y:S01]  /*2390*/  F2FP.F16.E4M3.UNPACK_B R57, R59 ;  /* 0x0000003bff39723e */ /* 0x000fe200020006ff */
[----:B------:R-:W-:-:S02]  /*23a0*/  IMAD.MOV.U32 R73, RZ, RZ, R98 ;  /* 0x000000ffff497224 */ /* 0x000fc400078e0062 */
[----:B------:R-:W-:Y:S02]  /*23b0*/  IMAD.MOV.U32 R74, RZ, RZ, R100 ;  /* 0x000000ffff4a7224 */ /* 0x000fe400078e0064 */
[----:B------:R-:W-:Y:S02]  /*23c0*/  IMAD.MOV.U32 R75, RZ, RZ, R102 ;  /* 0x000000ffff4b7224 */ /* 0x000fe400078e0066 */
[----:B------:R-:W-:Y:S02]  /*23d0*/  IMAD.MOV.U32 R68, RZ, RZ, R104 ;  /* 0x000000ffff447224 */ /* 0x000fe400078e0068 */
[----:B------:R-:W-:Y:S02]  /*23e0*/  IMAD.MOV.U32 R69, RZ, RZ, R106 ;  /* 0x000000ffff457224 */ /* 0x000fe400078e006a */
[----:B------:R-:W-:Y:S02]  /*23f0*/  IMAD.MOV.U32 R70, RZ, RZ, R108 ;  /* 0x000000ffff467224 */ /* 0x000fe400078e006c */
[----:B------:R-:W-:Y:S01]  /*2400*/  IMAD.MOV.U32 R71, RZ, RZ, R110 ;  /* 0x000000ffff477224 */ /* 0x000fe200078e006e */
[-C--:B------:R-:W-:Y:S06]  /*2410*/  HMMA.16816.F32 R80, R72, R56.reuse, R80 ;  /* 0x000000384850723c */ /* 0x080fec0000001850 */
[----:B------:R-:W-:Y:S01]  /*2420*/  HMMA.16816.F32 R84, R68, R56, R84 ;  /* 0x000000384454723c */ /* 0x000fe20000001854 */
[----:B------:R-:W-:-:S02]  /*2430*/  IMAD.MOV.U32 R72, RZ, RZ, R104 ;  /* 0x000000ffff487224 */ /* 0x000fc400078e0068 */
[----:B------:R-:W-:Y:S02]  /*2440*/  IMAD.MOV.U32 R73, RZ, RZ, R106 ;  /* 0x000000ffff497224 */ /* 0x000fe400078e006a */
[----:B------:R-:W-:Y:S02]  /*2450*/  IMAD.MOV.U32 R74, RZ, RZ, R108 ;  /* 0x000000ffff4a7224 */ /* 0x000fe400078e006c */
[----:B------:R-:W-:Y:S01]  /*2460*/  F2FP.F16.E4M3.UNPACK_B R56, R78 ;  /* 0x0000004eff38723e */ /* 0x000fe200020006ff */
[----:B------:R-:W-:Y:S01]  /*2470*/  IMAD.MOV.U32 R75, RZ, RZ, R110 ;  /* 0x000000ffff4b7224 */ /* 0x000fe200078e006e */
[----:B------:R-:W-:Y:S01]  /*2480*/  F2FP.F16.E4M3.UNPACK_B R57, R79 ;  /* 0x0000004fff39723e */ /* 0x000fe200020006ff */
[----:B------:R-:W-:Y:S02]  /*2490*/  IMAD.MOV.U32 R68, RZ, RZ, R96 ;  /* 0x000000ffff447224 */ /* 0x000fe400078e0060 */
[----:B------:R-:W-:Y:S02]  /*24a0*/  IMAD.MOV.U32 R69, RZ, RZ, R98 ;  /* 0x000000ffff457224 */ /* 0x000fe400078e0062 */
[----:B------:R-:W-:-:S02]  /*24b0*/  IMAD.MOV.U32 R70, RZ, RZ, R100 ;  /* 0x000000ffff467224 */ /* 0x000fc400078e0064 */
[----:B------:R-:W-:Y:S01]  /*24c0*/  IMAD.MOV.U32 R71, RZ, RZ, R102 ;  /* 0x000000ffff477224 */ /* 0x000fe200078e0066 */
[----:B------:R-:W-:Y:S01]  /*24d0*/  HMMA.16816.F32 R64, R72, R56, R64 ;  /* 0x000000384840723c */ /* 0x000fe20000001840 */
[----:B------:R-:W-:-:S05]  /*24e0*/  F2FP.F16.E4M3.UNPACK_B R76, R58.H1 ;  /* 0x0000003aff4c723e */ /* 0x000fca00030006ff */
[----:B------:R-:W-:Y:S01]  /*24f0*/  HMMA.16816.F32 R60, R68, R56, R60 ;  /* 0x00000038443c723c */ /* 0x000fe2000000183c */
[----:B------:R-:W-:Y:S01]  /*2500*/  F2FP.F16.E4M3.UNPACK_B R77, R59.H1 ;  /* 0x0000003bff4d723e */ /* 0x000fe200030006ff */
[----:B------:R-:W-:Y:S02]  /*2510*/  IMAD.MOV.U32 R58, RZ, RZ, R101 ;  /* 0x000000ffff3a7224 */ /* 0x000fe400078e0065 */
[----:B------:R-:W-:-:S03]  /*2520*/  IMAD.MOV.U32 R59, RZ, RZ, R103 ;  /* 0x000000ffff3b7224 */ /* 0x000fc600078e0067 */
[----:B------:R-:W-:Y:S02]  /*2530*/  IMAD.MOV.U32 R56, RZ, RZ, R97 ;  /* 0x000000ffff387224 */ /* 0x000fe400078e0061 */
[----:B------:R-:W-:Y:S02]  /*2540*/  IMAD.MOV.U32 R57, RZ, RZ, R99 ;  /* 0x000000ffff397224 */ /* 0x000fe400078e0063 */
[----:B------:R-:W-:Y:S02]  /*2550*/  IMAD.MOV.U32 R68, RZ, RZ, R105 ;  /* 0x000000ffff447224 */ /* 0x000fe400078e0069 */
[----:B------:R-:W-:Y:S02]  /*2560*/  IMAD.MOV.U32 R69, RZ, RZ, R107 ;  /* 0x000000ffff457224 */ /* 0x000fe400078e006b */
[----:B------:R-:W-:Y:S02]  /*2570*/  IMAD.MOV.U32 R70, RZ, RZ, R109 ;  /* 0x000000ffff467224 */ /* 0x000fe400078e006d */
[----:B------:R-:W-:Y:S01]  /*2580*/  IMAD.MOV.U32 R71, RZ, RZ, R111 ;  /* 0x000000ffff477224 */ /* 0x000fe200078e006f */
[----:B------:R-:W-:Y:S01]  /*2590*/  HMMA.16816.F32 R80, R56, R76, R80 ;  /* 0x0000004c3850723c */ /* 0x000fe20000001850 */
[----:B------:R-:W-:-:S02]  /*25a0*/  F2FP.F16.E4M3.UNPACK_B R78, R78.H1 ;  /* 0x0000004eff4e723e */ /* 0x000fc400030006ff */
[----:B------:R-:W-:-:S03]  /*25b0*/  F2FP.F16.E4M3.UNPACK_B R79, R79.H1 ;  /* 0x0000004fff4f723e */ /* 0x000fc600030006ff */
[C---:B------:R-:W-:Y:S06]  /*25c0*/  HMMA.16816.F32 R84, R68.reuse, R76, R84 ;  /* 0x0000004c4454723c */ /* 0x040fec0000001854 */
[-C--:B------:R-:W-:Y:S06]  /*25d0*/  HMMA.16816.F32 R64, R68, R78.reuse, R64 ;  /* 0x0000004e4440723c */ /* 0x080fec0000001840 */
[----:B------:R-:W-:Y:S07]  /*25e0*/  HMMA.16816.F32 R56, R56, R78, R60 ;  /* 0x0000004e3838723c */ /* 0x000fee000000183c */
[----:B------:R-:W-:Y:S01]  /*25f0*/  FMUL R62, R82, UR12 ;  /* 0x0000000c523e7c20 */ /* 0x000fe20008400000 */
[----:B------:R-:W-:Y:S01]  /*2600*/  FMUL R63, R83, UR12 ;  /* 0x0000000c533f7c20 */ /* 0x000fe20008400000 */
[----:B------:R-:W-:Y:S01]  /*2610*/  FMUL R60, R80, UR12 ;  /* 0x0000000c503c7c20 */ /* 0x000fe20008400000 */
[----:B------:R-:W-:-:S02]  /*2620*/  FMUL R61, R81, UR12 ;  /* 0x0000000c513d7c20 */ /* 0x000fc40008400000 */
[----:B------:R-:W-:Y:S01]  /*2630*/  FMUL R68, R84, UR12 ;  /* 0x0000000c54447c20 */ /* 0x000fe20008400000 */
[----:B------:R-:W-:Y:S01]  /*2640*/  FMUL R69, R85, UR12 ;  /* 0x0000000c55457c20 */ /* 0x000fe20008400000 */
[----:B------:R-:W-:Y:S01]  /*2650*/  FMNMX R70, R62, R63, !PT ;  /* 0x0000003f3e467209 */ /* 0x000fe20007800000 */
[----:B------:R-:W-:Y:S01]  /*2660*/  FMUL R62, R86, UR12 ;  /* 0x0000000c563e7c20 */ /* 0x000fe20008400000 */
[----:B------:R-:W-:Y:S01]  /*2670*/  FMUL R63, R87, UR12 ;  /* 0x0000000c573f7c20 */ /* 0x000fe20008400000 */
[----:B------:R-:W-:Y:S02]  /*2680*/  FMNMX R71, R60, R61, !PT ;  /* 0x0000003d3c477209 */ /* 0x000fe40007800000 */
[----:B------:R-:W-:Y:S01]  /*2690*/  FMNMX R69, R68, R69, !PT ;  /* 0x0000004544457209 */ /* 0x000fe20007800000 */
[----:B------:R-:W-:Y:S01]  /*26a0*/  FMUL R68, R64, UR12 ;  /* 0x0000000c40447c20 */ /* 0x000fe20008400000 */
[----:B------:R-:W-:Y:S01]  /*26b0*/  FMNMX R63, R62, R63, !PT ;  /* 0x0000003f3e3f7209 */ /* 0x000fe20007800000 */
[----:B------:R-:W-:-:S02]  /*26c0*/  FMUL R62, R66, UR12 ;  /* 0x0000000c423e7c20 */ /* 0x000fc40008400000 */
[----:B------:R-:W-:Y:S01]  /*26d0*/  FMUL R60, R56, UR12 ;  /* 0x0000000c383c7c20 */ /* 0x000fe20008400000 */
[----:B------:R-:W-:Y:S01]  /*26e0*/  FMUL R61, R58, UR12 ;  /* 0x0000000c3a3d7c20 */ /* 0x000fe20008400000 */
[----:B------:R-:W-:Y:S02]  /*26f0*/  FMNMX R69, R68, R69, !PT ;  /* 0x0000004544457209 */ /* 0x000fe40007800000 */
[----:B------:R-:W-:Y:S01]  /*2700*/  FMNMX R68, R62, R63, !PT ;  /* 0x0000003f3e447209 */ /* 0x000fe20007800000 */
[----:B------:R-:W-:Y:S01]  /*2710*/  FMUL R62, R65, UR12 ;  /* 0x0000000c413e7c20 */ /* 0x000fe20008400000 */
[----:B------:R-:W-:Y:S01]  /*2720*/  FMNMX R71, R60, R71, !PT ;  /* 0x000000473c477209 */ /* 0x000fe20007800000 */
[----:B------:R-:W-:Y:S01]  /*2730*/  FMUL R60, R57, UR12 ;  /* 0x0000000c393c7c20 */ /* 0x000fe20008400000 */
[----:B------:R-:W-:Y:S01]  /*2740*/  FMNMX R70, R61, R70, !PT ;  /* 0x000000463d467209 */ /* 0x000fe20007800000 */
[----:B------:R-:W-:Y:S01]  /*2750*/  FMUL R61, R59, UR12 ;  /* 0x0000000c3b3d7c20 */ /* 0x000fe20008400000 */
[----:B------:R-:W-:Y:S01]  /*2760*/  FMUL R63, R67, UR12 ;  /* 0x0000000c433f7c20 */ /* 0x000fe20008400000 */
[----:B------:R-:W-:-:S02]  /*2770*/  FMNMX R62, R62, R69, !PT ;  /* 0x000000453e3e7209 */ /* 0x000fc40007800000 */
[----:B------:R-:W-:Y:S02]  /*2780*/  FMNMX R60, R60, R71, !PT ;  /* 0x000000473c3c7209 */ /* 0x000fe40007800000 */
[----:B------:R-:W-:Y:S02]  /*2790*/  FMNMX R61, R61, R70, !PT ;  /* 0x000000463d3d7209 */ /* 0x000fe40007800000 */
[----:B------:R-:W-:Y:S01]  /*27a0*/  FMNMX R63, R63, R68, !PT ;  /* 0x000000443f3f7209 */ /* 0x000fe20007800000 */
[----:B------:R-:W0:Y:S04]  /*27b0*/  SHFL.BFLY PT, R69, R60, 0x2, 0x1f ;  /* 0x0c401f003c457f89 */ /* 0x000e2800000e0000 */
[----:B------:R-:W1:Y:S04]  /*27c0*/  SHFL.BFLY PT, R68, R61, 0x2, 0x1f ;  /* 0x0c401f003d447f89 */ /* 0x000e6800000e0000 */
[----:B------:R-:W2:Y:S04]  /*27d0*/  SHFL.BFLY PT, R71, R62, 0x2, 0x1f ;  /* 0x0c401f003e477f89 */ /* 0x000ea800000e0000 */
[----:B------:R-:W3:Y:S01]  /*27e0*/  SHFL.BFLY PT, R72, R63, 0x2, 0x1f ;  /* 0x0c401f003f487f89 */ /* 0x000ee200000e0000 */
[----:B0-----:R-:W-:-:S02]  /*27f0*/  FMNMX R69, R60, R69, !PT ;  /* 0x000000453c457209 */ /* 0x001fc40007800000 */
[----:B-1----:R-:W-:Y:S02]  /*2800*/  FMNMX R70, R61, R68, !PT ;  /* 0x000000443d467209 */ /* 0x002fe40007800000 */
[----:B--2---:R-:W-:Y:S02]  /*2810*/  FMNMX R73, R62, R71, !PT ;  /* 0x000000473e497209 */ /* 0x004fe40007800000 */
[----:B---3--:R-:W-:Y:S01]  /*2820*/  FMNMX R76, R63, R72, !PT ;  /* 0x000000483f4c7209 */ /* 0x008fe20007800000 */
[----:B------:R-:W0:Y:S04]  /*2830*/  SHFL.BFLY PT, R68, R69, 0x1, 0x1f ;  /* 0x0c201f0045447f89 */ /* 0x000e2800000e0000 */
[----:B------:R-:W1:Y:S04]  /*2840*/  SHFL.BFLY PT, R71, R70, 0x1, 0x1f ;  /* 0x0c201f0046477f89 */ /* 0x000e6800000e0000 */
[----:B------:R-:W2:Y:S04]  /*2850*/  SHFL.BFLY PT, R74, R73, 0x1, 0x1f ;  /* 0x0c201f00494a7f89 */ /* 0x000ea800000e0000 */
[----:B------:R-:W3:Y:S01]  /*2860*/  SHFL.BFLY PT, R77, R76, 0x1, 0x1f ;  /* 0x0c201f004c4d7f89 */ /* 0x000ee200000e0000 */
[----:B------:R-:W-:-:S02]  /*2870*/  SHF.R.U32.HI R60, RZ, 0x3, R226 ;  /* 0x00000003ff3c7819 */ /* 0x000fc400000116e2 */
[----:B------:R-:W-:Y:S01]  /*2880*/  LEA R72, R223, UR7, 0x3 ;  /* 0x00000007df487c11 */ /* 0x000fe2000f8e18ff */
[----:B------:R-:W-:Y:S01]  /*2890*/  BAR.SYNC.DEFER_BLOCKING 0x0 ;  /* 0x0000000000007b1d */ /* 0x000fe20000010000 */
[----:B------:R-:W-:-:S05]  /*28a0*/  LOP3.LUT R63, R60, 0x1c, RZ, 0xc0, !PT ;  /* 0x0000001c3c3f7812 */ /* 0x000fca00078ec0ff */
[----:B------:R-:W-:Y:S01]  /*28b0*/  IMAD.IADD R62, R72, 0x1, R63 ;  /* 0x00000001483e7824 */ /* 0x000fe200078e023f */
[----:B0-----:R-:W-:Y:S02]  /*28c0*/  FMNMX R61, R69, R68, !PT ;  /* 0x00000044453d7209 */ /* 0x001fe40007800000 */
[----:B-1----:R-:W-:Y:S02]  /*28d0*/  FMNMX R71, R70, R71, !PT ;  /* 0x0000004746477209 */ /* 0x002fe40007800000 */
[----:B--2---:R-:W-:Y:S02]  /*28e0*/  FMNMX R75, R73, R74, !PT ;  /* 0x0000004a494b7209 */ /* 0x004fe40007800000 */
[----:B---3--:R-:W-:Y:S01]  /*28f0*/  FMNMX R77, R76, R77, !PT ;  /* 0x0000004d4c4d7209 */ /* 0x008fe20007800000 */
[----:B------:R-:W-:Y:S04]  /*2900*/  @!P1 STS [R62], R61 ;  /* 0x0000003d3e009388 */ /* 0x000fe80000000800 */
[----:B------:R-:W-:Y:S04]  /*2910*/  @!P1 STS [R62+0x100], R71 ;  /* 0x000100473e009388 */ /* 0x000fe80000000800 */
[----:B------:R-:W-:Y:S04]  /*2920*/  @!P1 STS [R62+0x200], R75 ;  /* 0x0002004b3e009388 */ /* 0x000fe80000000800 */
[----:B------:R-:W-:Y:S01]  /*2930*/  @!P1 STS [R62+0x300], R77 ;  /* 0x0003004d3e009388 */ /* 0x000fe20000000800 */
[----:B------:R-:W-:Y:S01]  /*2940*/  LEA R63, R226, UR7, 0x2 ;  /* 0x00000007e23f7c11 */ /* 0x000fe2000f8e10ff */
[----:B------:R-:W-:Y:S06]  /*2950*/  BAR.SYNC.DEFER_BLOCKING 0x0 ;  /* 0x0000000000007b1d */ /* 0x000fec0000010000 */
[----:B------:R-:W0:Y:S04]  /*2960*/  LDS R60, [R63] ;  /* 0x000000003f3c7984 */ /* 0x000e280000000800 */
[----:B0-----:R-:W0:Y:S02]  /*2970*/  SHFL.BFLY PT, R69, R60, 0x4, 0x1f ;  /* 0x0c801f003c457f89 */ /* 0x001e2400000e0000 */
[----:B0-----:R-:W-:-:S05]  /*2980*/  FMNMX R69, R60, R69, !PT ;  /* 0x000000453c457209 */ /* 0x001fca0007800000 */
[----:B------:R-:W0:Y:S02]  /*2990*/  SHFL.BFLY PT, R68, R69, 0x2, 0x1f ;  /* 0x0c401f0045447f89 */ /* 0x000e2400000e0000 */
[----:B0-----:R-:W-:-:S05]  /*29a0*/  FMNMX R68, R69, R68, !PT ;  /* 0x0000004445447209 */ /* 0x001fca0007800000 */
[----:B------:R-:W0:Y:S02]  /*29b0*/  SHFL.BFLY PT, R61, R68, 0x1, 0x1f ;  /* 0x0c201f00443d7f89 */ /* 0x000e2400000e0000 */
[----:B0-----:R-:W-:-:S05]  /*29c0*/  FMNMX R70, R68, R61, !PT ;  /* 0x0000003d44467209 */ /* 0x001fca0007800000 */
[----:B------:R-:W-:Y:S01]  /*29d0*/  @!P0 STS [R63], R70 ;  /* 0x000000463f008388 */ /* 0x000fe20000000800 */
[----:B------:R-:W-:Y:S06]  /*29e0*/  BAR.SYNC.DEFER_BLOCKING 0x0 ;  /* 0x0000000000007b1d */ /* 0x000fec0000010000 */
[----:B------:R-:W0:Y:S04]  /*29f0*/  LDS R104, [R72] ;  /* 0x0000000048687984 */ /* 0x000e280000000800 */
[----:B------:R-:W1:Y:S04]  /*2a00*/  LDS R105, [R72+0x100] ;  /* 0x0001000048697984 */ /* 0x000e680000000800 */
[----:B------:R-:W2:Y:S04]  /*2a10*/  LDS R106, [R72+0x200] ;  /* 0x00020000486a7984 */ /* 0x000ea80000000800 */
[----:B------:R-:W3:Y:S01]  /*2a20*/  LDS R107, [R72+0x300] ;  /* 0x00030000486b7984 */ /* 0x000ee20000000800 */
[----:B0-----:R-:W-:-:S02]  /*2a30*/  FMNMX R104, R104, R229, !PT ;  /* 0x000000e568687209 */ /* 0x001fc40007800000 */
[----:B-1----:R-:W-:-:S03]  /*2a40*/  FMNMX R105, R105, R230, !PT ;  /* 0x000000e669697209 */ /* 0x002fc60007800000 */
[----:B------:R-:W-:Y:S01]  /*2a50*/  FFMA R56, R56, UR12, -R104 ;  /* 0x0000000c38387c23 */ /* 0x000fe20008000868 */
[----:B--2---:R-:W-:-:S03]  /*2a60*/  FMNMX R106, R106, R227, !PT ;  /* 0x000000e36a6a7209 */ /* 0x004fc60007800000 */
[----:B------:R-:W-:Y:S01]  /*2a70*/  FMUL R56, R56, 1.4426950216293334961 ;  /* 0x3fb8aa3b38387820 */ /* 0x000fe20000400000 */
[----:B------:R-:W-:Y:S01]  /*2a80*/  FFMA R81, R81, UR12, -R104 ;  /* 0x0000000c51517c23 */ /* 0x000fe20008000868 */
[--C-:B------:R-:W-:Y:S01]  /*2a90*/  FFMA R82, R82, UR12, -R105.reuse ;  /* 0x0000000c52527c23 */ /* 0x100fe20008000869 */
[----:B---3--:R-:W-:Y:S01]  /*2aa0*/  FMNMX R107, R107, R228, !PT ;  /* 0x000000e46b6b7209 */ /* 0x008fe20007800000 */
[--C-:B------:R-:W-:Y:S01]  /*2ab0*/  FFMA R84, R84, UR12, -R106.reuse ;  /* 0x0000000c54547c23 */ /* 0x100fe2000800086a */
[----:B------:R-:W-:Y:S01]  /*2ac0*/  FFMA R85, R85, UR12, -R106 ;  /* 0x0000000c55557c23 */ /* 0x000fe2000800086a */
[----:B------:R-:W-:Y:S01]  /*2ad0*/  FFMA R80, R80, UR12, -R104 ;  /* 0x0000000c50507c23 */ /* 0x000fe20008000868 */
[----:B------:R-:W-:Y:S01]  /*2ae0*/  FFMA R83, R83, UR12, -R105 ;  /* 0x0000000c53537c23 */ /* 0x000fe20008000869 */
[----:B------:R0:W-:Y:S01]  /*2af0*/  MUFU.EX2 R75, R56 ;  /* 0x00000038004b7308 */ /* 0x0001e20000000800 */
[----:B------:R-:W-:Y:S01]  /*2b00*/  FMUL R74, R81, 1.4426950216293334961 ;  /* 0x3fb8aa3b514a7820 */ /* 0x000fe20000400000 */
[----:B------:R-:W-:Y:S01]  /*2b10*/  FMUL R77, R82, 1.4426950216293334961 ;  /* 0x3fb8aa3b524d7820 */ /* 0x000fe20000400000 */
[--C-:B------:R-:W-:Y:S01]  /*2b20*/  FFMA R87, R87, UR12, -R107.reuse ;  /* 0x0000000c57577c23 */ /* 0x100fe2000800086b */
[----:B------:R-:W-:Y:S01]  /*2b30*/  FMUL R81, R84, 1.4426950216293334961 ;  /* 0x3fb8aa3b54517820 */ /* 0x000fe20000400000 */
[----:B------:R-:W-:Y:S01]  /*2b40*/  FMUL R82, R85, 1.4426950216293334961 ;  /* 0x3fb8aa3b55527820 */ /* 0x000fe20000400000 */
[----:B------:R-:W-:Y:S01]  /*2b50*/  FMUL R73, R80, 1.4426950216293334961 ;  /* 0x3fb8aa3b50497820 */ /* 0x000fe20000400000 */
[----:B------:R-:W-:Y:S01]  /*2b60*/  FMUL R78, R83, 1.4426950216293334961 ;  /* 0x3fb8aa3b534e7820 */ /* 0x000fe20000400000 */
[----:B0-----:R-:W-:Y:S01]  /*2b70*/  FFMA R56, R86, UR12, -R107 ;  /* 0x0000000c56387c23 */ /* 0x001fe2000800086b */
[----:B------:R-:W-:Y:S01]  /*2b80*/  FFMA R64, R64, UR12, -R106 ;  /* 0x0000000c40407c23 */ /* 0x000fe2000800086a */
[----:B------:R-:W-:Y:S01]  /*2b90*/  FFMA R58, R58, UR12, -R105 ;  /* 0x0000000c3a3a7c23 */ /* 0x000fe20008000869 */
[----:B------:R-:W-:Y:S01]  /*2ba0*/  FMUL R87, R87, 1.4426950216293334961 ;  /* 0x3fb8aa3b57577820 */ /* 0x000fe20000400000 */
[----:B------:R-:W-:Y:S01]  /*2bb0*/  FMUL R56, R56, 1.4426950216293334961 ;  /* 0x3fb8aa3b38387820 */ /* 0x000fe20000400000 */
[----:B------:R-:W-:Y:S01]  /*2bc0*/  FFMA R66, R66, UR12, -R107 ;  /* 0x0000000c42427c23 */ /* 0x000fe2000800086b */
[----:B------:R-:W-:Y:S01]  /*2bd0*/  MUFU.EX2 R81, R81 ;  /* 0x0000005100517308 */ /* 0x000fe20000000800 */
[----:B------:R-:W-:Y:S01]  /*2be0*/  FMUL R64, R64, 1.4426950216293334961 ;  /* 0x3fb8aa3b40407820 */ /* 0x000fe20000400000 */
[----:B------:R-:W-:Y:S01]  /*2bf0*/  FFMA R57, R57, UR12, -R104 ;  /* 0x0000000c39397c23 */ /* 0x000fe20008000868 */
[----:B------:R-:W-:Y:S01]  /*2c00*/  FFMA R59, R59, UR12, -R105 ;  /* 0x0000000c3b3b7c23 */ /* 0x000fe20008000869 */
[----:B------:R-:W-:Y:S01]  /*2c10*/  FMUL R58, R58, 1.4426950216293334961 ;  /* 0x3fb8aa3b3a3a7820 */ /* 0x000fe20000400000 */
[----:B------:R-:W-:Y:S01]  /*2c20*/  FFMA R65, R65, UR12, -R106 ;  /* 0x0000000c41417c23 */ /* 0x000fe2000800086a */
[----:B------:R-:W-:Y:S01]  /*2c30*/  FMUL R66, R66, 1.4426950216293334961 ;  /* 0x3fb8aa3b42427820 */ /* 0x000fe20000400000 */
[----:B------:R-:W-:Y:S01]  /*2c40*/  FFMA R67, R67, UR12, -R107 ;  /* 0x0000000c43437c23 */ /* 0x000fe2000800086b */
[----:B------:R-:W0:Y:S01]  /*2c50*/  MUFU.EX2 R82, R82 ;  /* 0x0000005200527308 */ /* 0x000e220000000800 */
[----:B------:R-:W-:Y:S01]  /*2c60*/  FMUL R57, R57, 1.4426950216293334961 ;  /* 0x3fb8aa3b39397820 */ /* 0x000fe20000400000 */
[----:B------:R-:W-:Y:S01]  /*2c70*/  FMUL R59, R59, 1.4426950216293334961 ;  /* 0x3fb8aa3b3b3b7820 */ /* 0x000fe20000400000 */
[----:B------:R-:W-:Y:S01]  /*2c80*/  FMUL R65, R65, 1.4426950216293334961 ;  /* 0x3fb8aa3b41417820 */ /* 0x000fe20000400000 */
[----:B------:R-:W-:-:S04]  /*2c90*/  FMUL R67, R67, 1.4426950216293334961 ;  /* 0x3fb8aa3b43437820 */ /* 0x000fc80000400000 */
[----:B------:R-:W-:Y:S08]  /*2ca0*/  MUFU.EX2 R73, R73 ;  /* 0x0000004900497308 */ /* 0x000ff00000000800 */
[----:B------:R-:W1:Y:S08]  /*2cb0*/  MUFU.EX2 R74, R74 ;  /* 0x0000004a004a7308 */ /* 0x000e700000000800 */
[----:B------:R-:W-:Y:S08]  /*2cc0*/  MUFU.EX2 R77, R77 ;  /* 0x0000004d004d7308 */ /* 0x000ff00000000800 */
[----:B------:R-:W2:Y:S08]  /*2cd0*/  MUFU.EX2 R78, R78 ;  /* 0x0000004e004e7308 */ /* 0x000eb00000000800 */
[----:B------:R0:W-:Y:S08]  /*2ce0*/  MUFU.EX2 R85, R56 ;  /* 0x0000003800557308 */ /* 0x0001f00000000800 */
[----:B------:R-:W3:Y:S08]  /*2cf0*/  MUFU.EX2 R88, R87 ;  /* 0x0000005700587308 */ /* 0x000ef00000000800 */
[----:B------:R-:W4:Y:S08]  /*2d00*/  MUFU.EX2 R83, R64 ;  /* 0x0000004000537308 */ /* 0x000f300000000800 */
[----:B------:R1:W5:Y:S08]  /*2d10*/  MUFU.EX2 R79, R58 ;  /* 0x0000003a004f7308 */ /* 0x0003700000000800 */
[----:B------:R-:W5:Y:S08]  /*2d20*/  MUFU.EX2 R90, R66 ;  /* 0x00000042005a7308 */ /* 0x000f700000000800 */
[----:B------:R-:W-:Y:S08]  /*2d30*/  MUFU.EX2 R76, R57 ;  /* 0x00000039004c7308 */ /* 0x000ff00000000800 */
[----:B------:R-:W-:Y:S08]  /*2d40*/  MUFU.EX2 R80, R59 ;  /* 0x0000003b00507308 */ /* 0x000ff00000000800 */
[----:B------:R4:W5:Y:S08]  /*2d50*/  MUFU.EX2 R86, R65 ;  /* 0x0000004100567308 */ /* 0x0009700000000800 */
[----:B------:R-:W5:Y:S01]  /*2d60*/  MUFU.EX2 R89, R67 ;  /* 0x0000004300597308 */ /* 0x000f620000000800 */
[----:B0-----:R-:W-:Y:S01]  /*2d70*/  FADD R56, R81, R82 ;  /* 0x0000005251387221 */ /* 0x001fe20000000000 */
[----:B-1----:R-:W-:Y:S01]  /*2d80*/  FADD R58, R73, R74 ;  /* 0x0000004a493a7221 */ /* 0x002fe20000000000 */
[----:B--2---:R-:W-:Y:S01]  /*2d90*/  FADD R60, R77, R78 ;  /* 0x0000004e4d3c7221 */ /* 0x004fe20000000000 */
[----:B---3--:R-:W-:Y:S01]  /*2da0*/  FADD R61, R85, R88 ;  /* 0x00000058553d7221 */ /* 0x008fe20000000000 */
[----:B----4-:R-:W-:Y:S01]  /*2db0*/  FADD R65, R83, R56 ;  /* 0x0000003853417221 */ /* 0x010fe20000000000 */
[----:B------:R-:W-:Y:S01]  /*2dc0*/  FADD R57, R75, R58 ;  /* 0x0000003a4b397221 */ /* 0x000fe20000000000 */
[----:B-----5:R-:W-:Y:S01]  /*2dd0*/  FADD R59, R79, R60 ;  /* 0x0000003c4f3b7221 */ /* 0x020fe20000000000 */
[----:B------:R-:W-:Y:S01]  /*2de0*/  FADD R56, R90, R61 ;  /* 0x0000003d5a387221 */ /* 0x000fe20000000000 */
[----:B------:R-:W-:Y:S01]  /*2df0*/  FADD R65, R86, R65 ;  /* 0x0000004156417221 */ /* 0x000fe20000000000 */
[----:B------:R-:W-:Y:S01]  /*2e00*/  FADD R57, R76, R57 ;  /* 0x000000394c397221 */ /* 0x000fe20000000000 */
[----:B------:R-:W-:Y:S01]  /*2e10*/  FADD R59, R80, R59 ;  /* 0x0000003b503b7221 */ /* 0x000fe20000000000 */
[----:B------:R-:W-:-:S03]  /*2e20*/  FADD R56, R89, R56 ;  /* 0x0000003859387221 */ /* 0x000fc60000000000 */
[----:B------:R-:W0:Y:S04]  /*2e30*/  SHFL.BFLY PT, R58, R57, 0x2, 0x1f ;  /* 0x0c401f00393a7f89 */ /* 0x000e2800000e0000 */
[----:B------:R-:W1:Y:S04]  /*2e40*/  SHFL.BFLY PT, R60, R59, 0x2, 0x1f ;  /* 0x0c401f003b3c7f89 */ /* 0x000e6800000e0000 */
[----:B------:R-:W2:Y:S04]  /*2e50*/  SHFL.BFLY PT, R64, R65, 0x2, 0x1f ;  /* 0x0c401f0041407f89 */ /* 0x000ea800000e0000 */
[----:B------:R-:W3:Y:S01]  /*2e60*/  SHFL.BFLY PT, R61, R56, 0x2, 0x1f ;  /* 0x0c401f00383d7f89 */ /* 0x000ee200000e0000 */
[----:B0-----:R-:W-:Y:S01]  /*2e70*/  FADD R58, R57, R58 ;  /* 0x0000003a393a7221 */ /* 0x001fe20000000000 */
[----:B-1----:R-:W-:Y:S01]  /*2e80*/  FADD R60, R59, R60 ;  /* 0x0000003c3b3c7221 */ /* 0x002fe20000000000 */
[----:B--2---:R-:W-:Y:S01]  /*2e90*/  FADD R64, R65, R64 ;  /* 0x0000004041407221 */ /* 0x004fe20000000000 */
[----:B---3--:R-:W-:-:S03]  /*2ea0*/  FADD R66, R56, R61 ;  /* 0x0000003d38427221 */ /* 0x008fc60000000000 */
[----:B------:R-:W0:Y:S04]  /*2eb0*/  SHFL.BFLY PT, R67, R60, 0x1, 0x1f ;  /* 0x0c201f003c437f89 */ /* 0x000e2800000e0000 */
[----:B------:R-:W1:Y:S04]  /*2ec0*/  SHFL.BFLY PT, R61, R58, 0x1, 0x1f ;  /* 0x0c201f003a3d7f89 */ /* 0x000e6800000e0000 */
[----:B------:R-:W2:Y:S04]  /*2ed0*/  SHFL.BFLY PT, R69, R64, 0x1, 0x1f ;  /* 0x0c201f0040457f89 */ /* 0x000ea800000e0000 */
[----:B------:R-:W3:Y:S01]  /*2ee0*/  SHFL.BFLY PT, R57, R66, 0x1, 0x1f ;  /* 0x0c201f0042397f89 */ /* 0x000ee200000e0000 */
[----:B------:R-:W-:Y:S01]  /*2ef0*/  BAR.SYNC.DEFER_BLOCKING 0x0 ;  /* 0x0000000000007b1d */ /* 0x000fe20000010000 */
[----:B0-----:R-:W-:Y:S01]  /*2f00*/  FADD R67, R60, R67 ;  /* 0x000000433c437221 */ /* 0x001fe20000000000 */
[----:B-1----:R-:W-:Y:S01]  /*2f10*/  FADD R61, R58, R61 ;  /* 0x0000003d3a3d7221 */ /* 0x002fe20000000000 */
[----:B--2---:R-:W-:Y:S01]  /*2f20*/  FADD R69, R64, R69 ;  /* 0x0000004540457221 */ /* 0x004fe20000000000 */
[----:B---3--:R-:W-:-:S03]  /*2f30*/  FADD R59, R66, R57 ;  /* 0x00000039423b7221 */ /* 0x008fc60000000000 */
[----:B------:R-:W-:Y:S04]  /*2f40*/  @!P1 STS [R62], R61 ;  /* 0x0000003d3e009388 */ /* 0x000fe80000000800 */
[----:B------:R-:W-:Y:S04]  /*2f50*/  @!P1 STS [R62+0x100], R67 ;  /* 0x000100433e009388 */ /* 0x000fe80000000800 */
[----:B------:R-:W-:Y:S04]  /*2f60*/  @!P1 STS [R62+0x200], R69 ;  /* 0x000200453e009388 */ /* 0x000fe80000000800 */
[----:B------:R-:W-:Y:S01]  /*2f70*/  @!P1 STS [R62+0x300], R59 ;  /* 0x0003003b3e009388 */ /* 0x000fe20000000800 */
[----:B------:R-:W-:Y:S06]  /*2f80*/  BAR.SYNC.DEFER_BLOCKING 0x0 ;  /* 0x0000000000007b1d */ /* 0x000fec0000010000 */
[----:B------:R-:W0:Y:S04]  /*2f90*/  LDS R56, [R63] ;  /* 0x000000003f387984 */ /* 0x000e280000000800 */
[----:B0-----:R-:W0:Y:S02]  /*2fa0*/  SHFL.BFLY PT, R57, R56, 0x4, 0x1f ;  /* 0x0c801f0038397f89 */ /* 0x001e2400000e0000 */
[----:B0-----:R-:W-:-:S05]  /*2fb0*/  FADD R64, R56, R57 ;  /* 0x0000003938407221 */ /* 0x001fca0000000000 */
[----:B------:R-:W0:Y:S02]  /*2fc0*/  SHFL.BFLY PT, R57, R64, 0x2, 0x1f ;  /* 0x0c401f0040397f89 */ /* 0x000e2400000e0000 */
[----:B0-----:R-:W-:-:S05]  /*2fd0*/  FADD R65, R64, R57 ;  /* 0x0000003940417221 */ /* 0x001fca0000000000 */
[----:B------:R-:W0:Y:S01]  /*2fe0*/  SHFL.BFLY PT, R58, R65, 0x1, 0x1f ;  /* 0x0c201f00413a7f89 */ /* 0x000e2200000e0000 */
[----:B------:R-:W-:Y:S02]  /*2ff0*/  USHF.R.S32.HI UR9, URZ, 0x1f, UR5 ;  /* 0x0000001f3f097899 */ /* 0x000fe40008011405 */
[----:B------:R-:W-:-:S04]  /*3000*/  IADD3 R60, P2, R140, UR5, RZ ;  /* 0x000000058c3c7c10 */ /* 0x000fc8000ff5e0ff */
[----:B------:R-:W-:Y:S01]  /*3010*/  IADD3.X R61, R139, UR9, RZ, P2, !PT ;  /* 0x000000098b3d7c10 */ /* 0x000fe200097fe4ff */
[----:B0-----:R-:W-:-:S05]  /*3020*/  FADD R70, R65, R58 ;  /* 0x0000003a41467221 */ /* 0x001fca0000000000 */
[----:B------:R0:W-:Y:S01]  /*3030*/  @!P0 STS [R63], R70 ;  /* 0x000000463f008388 */ /* 0x0001e20000000800 */
[----:B------:R-:W-:Y:S01]  /*3040*/  BAR.SYNC.DEFER_BLOCKING 0x0 ;  /* 0x0000000000007b1d */ /* 0x000fe20000010000 */
[----:B------:R-:W-:Y:S02]  /*3050*/  IADD3 R58, P3, R142, UR5, RZ ;  /* 0x000000058e3a7c10 */ /* 0x000fe4000ff7e0ff */
[----:B------:R-:W-:Y:S02]  /*3060*/  IADD3 R56, P2, R144, UR5, RZ ;  /* 0x0000000590387c10 */ /* 0x000fe4000ff5e0ff */
[----:B------:R-:W-:Y:S02]  /*3070*/  IADD3.X R59, R141, UR9, RZ, P3, !PT ;  /* 0x000000098d3b7c10 */ /* 0x000fe40009ffe4ff */
[----:B------:R-:W-:Y:S02]  /*3080*/  IADD3.X R57, R143, UR9, RZ, P2, !PT ;  /* 0x000000098f397c10 */ /* 0x000fe400097fe4ff */
[----:B------:R-:W-:-:S02]  /*3090*/  IADD3 R68, P3, R146, UR5, RZ ;  /* 0x0000000592447c10 */ /* 0x000fc4000ff7e0ff */
[----:B------:R-:W-:Y:S02]  /*30a0*/  IADD3 R66, P2, R148, UR5, RZ ;  /* 0x0000000594427c10 */ /* 0x000fe4000ff5e0ff */
[----:B------:R-:W-:Y:S02]  /*30b0*/  IADD3.X R69, R145, UR9, RZ, P3, !PT ;  /* 0x0000000991457c10 */ /* 0x000fe40009ffe4ff */
[----:B------:R-:W-:Y:S02]  /*30c0*/  IADD3.X R67, R147, UR9, RZ, P2, !PT ;  /* 0x0000000993437c10 */ /* 0x000fe400097fe4ff */
[----:B------:R-:W-:Y:S02]  /*30d0*/  IADD3 R64, P3, R154, UR5, RZ ;  /* 0x000000059a407c10 */ /* 0x000fe4000ff7e0ff */
[----:B------:R-:W-:Y:S02]  /*30e0*/  IADD3 R62, P2, R156, UR5, RZ ;  /* 0x000000059c3e7c10 */ /* 0x000fe4000ff5e0ff */
[----:B------:R-:W-:-:S02]  /*30f0*/  IADD3.X R65, R153, UR9, RZ, P3, !PT ;  /* 0x0000000999417c10 */ /* 0x000fc40009ffe4ff */
[----:B0-----:R-:W-:Y:S01]  /*3100*/  IADD3.X R63, R155, UR9, RZ, P2, !PT ;  /* 0x000000099b3f7c10 */ /* 0x001fe200097fe4ff */
[----:B------:R0:W2:Y:S04]  /*3110*/  LDG.E.U8 R84, desc[UR10][R60.64] ;  /* 0x0000000a3c547981 */ /* 0x0000a8000c1e1100 */
[----:B------:R1:W3:Y:S04]  /*3120*/  LDG.E.U8 R87, desc[UR10][R58.64] ;  /* 0x0000000a3a577981 */ /* 0x0002e8000c1e1100 */
[----:B------:R4:W5:Y:S01]  /*3130*/  LDG.E.U8 R91, desc[UR10][R56.64] ;  /* 0x0000000a385b7981 */ /* 0x000962000c1e1100 */
[----:B0-----:R-:W-:-:S03]  /*3140*/  IADD3 R60, P3, R158, UR5, RZ ;  /* 0x000000059e3c7c10 */ /* 0x001fc6000ff7e0ff */
[----:B------:R0:W5:Y:S01]  /*3150*/  LDG.E.U8 R92, desc[UR10][R68.64] ;  /* 0x0000000a445c7981 */ /* 0x000162000c1e1100 */
[----:B-1----:R-:W-:Y:S02]  /*3160*/  IADD3 R58, P2, R160, UR5, RZ ;  /* 0x00000005a03a7c10 */ /* 0x002fe4000ff5e0ff */
[----:B------:R-:W-:Y:S01]  /*3170*/  IADD3.X R61, R157, UR9, RZ, P3, !PT ;  /* 0x000000099d3d7c10 */ /* 0x000fe20009ffe4ff */
[----:B------:R1:W3:Y:S01]  /*3180*/  LDG.E.U8 R94, desc[UR10][R66.64] ;  /* 0x0000000a425e7981 */ /* 0x0002e2000c1e1100 */
[----:B------:R-:W-:Y:S02]  /*3190*/  IADD3.X R59, R159, UR9, RZ, P2, !PT ;  /* 0x000000099f3b7c10 */ /* 0x000fe400097fe4ff */
[----:B----4-:R-:W-:Y:S01]  /*31a0*/  IADD3 R56, P3, R162, UR5, RZ ;  /* 0x00000005a2387c10 */ /* 0x010fe2000ff7e0ff */
[----:B------:R4:W5:Y:S01]  /*31b0*/  LDG.E.U8 R96, desc[UR10][R64.64] ;  /* 0x0000000a40607981 */ /* 0x000962000c1e1100 */
[----:B0-----:R-:W-:Y:S02]  /*31c0*/  IADD3 R68, P2, R164, UR5, RZ ;  /* 0x00000005a4447c10 */ /* 0x001fe4000ff5e0ff */
[----:B------:R-:W-:Y:S01]  /*31d0*/  IADD3.X R57, R161, UR9, RZ, P3, !PT ;  /* 0x00000009a1397c10 */ /* 0x000fe20009ffe4ff */
[----:B------:R0:W5:Y:S01]  /*31e0*/  LDG.E.U8 R98, desc[UR10][R62.64] ;  /* 0x0000000a3e627981 */ /* 0x000162000c1e1100 */
[----:B------:R-:W-:-:S02]  /*31f0*/  IADD3.X R69, R163, UR9, RZ, P2, !PT ;  /* 0x00000009a3457c10 */ /* 0x000fc400097fe4ff */
[----:B-1----:R-:W-:Y:S01]  /*3200*/  IADD3 R66, P3, R166, UR5, RZ ;  /* 0x00000005a6427c10 */ /* 0x002fe2000ff7e0ff */
[----:B------:R1:W5:Y:S01]  /*3210*/  LDG.E.U8 R93, desc[UR10][R60.64] ;  /* 0x0000000a3c5d7981 */ /* 0x000362000c1e1100 */
[----:B----4-:R-:W-:Y:S02]  /*3220*/  IADD3 R64, P2, R168, UR5, RZ ;  /* 0x00000005a8407c10 */ /* 0x010fe4000ff5e0ff */
[----:B------:R-:W-:Y:S01]  /*3230*/  IADD3.X R67, R165, UR9, RZ, P3, !PT ;  /* 0x00000009a5437c10 */ /* 0x000fe20009ffe4ff */
[----:B------:R4:W5:Y:S01]  /*3240*/  LDG.E.U8 R95, desc[UR10][R58.64] ;  /* 0x0000000a3a5f7981 */ /* 0x000962000c1e1100 */
[----:B------:R-:W-:Y:S02]  /*3250*/  IADD3.X R65, R167, UR9, RZ, P2, !PT ;  /* 0x00000009a7417c10 */ /* 0x000fe400097fe4ff */
[----:B0-----:R-:W-:Y:S01]  /*3260*/  IADD3 R62, P3, R170, UR5, RZ ;  /* 0x00000005aa3e7c10 */ /* 0x001fe2000ff7e0ff */
[----:B------:R0:W5:Y:S01]  /*3270*/  LDG.E.U8 R100, desc[UR10][R56.64] ;  /* 0x0000000a38647981 */ /* 0x000162000c1e1100 */
[----:B-1----:R-:W-:-:S02]  /*3280*/  IADD3 R60, P2, R172, UR5, RZ ;  /* 0x00000005ac3c7c10 */ /* 0x002fc4000ff5e0ff */
[----:B------:R-:W-:Y:S01]  /*3290*/  IADD3.X R63, R169, UR9, RZ, P3, !PT ;  /* 0x00000009a93f7c10 */ /* 0x000fe20009ffe4ff */
[----:B------:R1:W5:Y:S01]  /*32a0*/  LDG.E.U8 R102, desc[UR10][R68.64] ;  /* 0x0000000a44667981 */ /* 0x000362000c1e1100 */
        /* <DEDUP_REMOVED lines=27> */
[----:B------:R-:W-:Y:S02]  /*3460*/  IADD3 RZ, P2, R150, UR5, RZ ;  /* 0x0000000596ff7c10 */ /* 0x000fe4000ff5e0ff */
[----:B------:R-:W-:Y:S01]  /*3470*/  IADD3.X R57, R195, UR9, RZ, P3, !PT ;  /* 0x00000009c3397c10 */ /* 0x000fe20009ffe4ff */
[----:B------:R1:W5:Y:S01]  /*3480*/  LDG.E.U8 R116, desc[UR10][R62.64] ;  /* 0x0000000a3e747981 */ /* 0x000362000c1e1100 */
[----:B------:R-:W-:Y:S02]  /*3490*/  IADD3.X R71, R149, UR9, RZ, P2, !PT ;  /* 0x0000000995477c10 */ /* 0x000fe400097fe4ff */
[----:B----4-:R-:W-:Y:S01]  /*34a0*/  IADD3 R68, P3, R198, UR5, RZ ;  /* 0x00000005c6447c10 */ /* 0x010fe2000ff7e0ff */
[----:B------:R4:W5:Y:S01]  /*34b0*/  LDG.E.U8 R119, desc[UR10][R60.64] ;  /* 0x0000000a3c777981 */ /* 0x000962000c1e1100 */
[----:B------:R-:W-:-:S02]  /*34c0*/  IADD3 RZ, P2, R152, UR5, RZ ;  /* 0x0000000598ff7c10 */ /* 0x000fc4000ff5e0ff */
[----:B------:R-:W-:Y:S01]  /*34d0*/  IADD3.X R69, R197, UR9, RZ, P3, !PT ;  /* 0x00000009c5457c10 */ /* 0x000fe20009ffe4ff */
[----:B------:R4:W5:Y:S01]  /*34e0*/  LDG.E.U8 R231, desc[UR10][R58.64] ;  /* 0x0000000a3ae77981 */ /* 0x000962000c1e1100 */
[----:B0-----:R-:W-:Y:S02]  /*34f0*/  IADD3.X R67, R151, UR9, RZ, P2, !PT ;  /* 0x0000000997437c10 */ /* 0x001fe400097fe4ff */
[----:B-1----:R-:W-:Y:S01]  /*3500*/  IADD3 R64, P3, R200, UR5, RZ ;  /* 0x00000005c8407c10 */ /* 0x002fe2000ff7e0ff */
[----:B------:R0:W5:Y:S01]  /*3510*/  LDG.E.U8 R118, desc[UR10][R56.64] ;  /* 0x0000000a38767981 */ /* 0x000162000c1e1100 */
[----:B------:R-:W-:Y:S02]  /*3520*/  IADD3 R62, P2, R178, UR5, RZ ;  /* 0x00000005b23e7c10 */ /* 0x000fe4000ff5e0ff */
[----:B------:R-:W-:Y:S01]  /*3530*/  IADD3.X R65, R199, UR9, RZ, P3, !PT ;  /* 0x00000009c7417c10 */ /* 0x000fe20009ffe4ff */
[----:B------:R-:W-:Y:S01]  /*3540*/  VIADD R70, R150, UR5 ;  /* 0x0000000596467c36 */ /* 0x000fe20008000000 */
[----:B------:R-:W-:Y:S01]  /*3550*/  IADD3.X R63, R177, UR9, RZ, P2, !PT ;  /* 0x00000009b13f7c10 */ /* 0x000fe200097fe4ff */
[----:B------:R-:W-:Y:S01]  /*3560*/  VIADD R66, R152, UR5 ;  /* 0x0000000598427c36 */ /* 0x000fe20008000000 */
[----:B----4-:R-:W-:Y:S01]  /*3570*/  IADD3 R60, P3, R186, UR5, RZ ;  /* 0x00000005ba3c7c10 */ /* 0x010fe2000ff7e0ff */
[----:B------:R-:W4:Y:S01]  /*3580*/  LDG.E.U8 R69, desc[UR10][R68.64] ;  /* 0x0000000a44457981 */ /* 0x000f22000c1e1100 */
[----:B------:R-:W-:-:S02]  /*3590*/  IADD3 R58, P4, R194, UR5, RZ ;  /* 0x00000005c23a7c10 */ /* 0x000fc4000ff9e0ff */
[----:B0-----:R-:W-:Y:S01]  /*35a0*/  IADD3 R56, P2, R202, UR5, RZ ;  /* 0x00000005ca387c10 */ /* 0x001fe2000ff5e0ff */
[----:B------:R-:W4:Y:S01]  /*35b0*/  LDG.E.U8 R71, desc[UR10][R70.64] ;  /* 0x0000000a46477981 */ /* 0x000f22000c1e1100 */
[----:B------:R-:W-:Y:S02]  /*35c0*/  IADD3.X R61, R185, UR9, RZ, P3, !PT ;  /* 0x00000009b93d7c10 */ /* 0x000fe40009ffe4ff */
[----:B------:R-:W-:Y:S01]  /*35d0*/  IADD3.X R59, R193, UR9, RZ, P4, !PT ;  /* 0x00000009c13b7c10 */ /* 0x000fe2000a7fe4ff */
[----:B------:R-:W4:Y:S01]  /*35e0*/  LDG.E.U8 R67, desc[UR10][R66.64] ;  /* 0x0000000a42437981 */ /* 0x000f22000c1e1100 */
[----:B------:R-:W-:-:S03]  /*35f0*/  IADD3.X R57, R201, UR9, RZ, P2, !PT ;  /* 0x00000009c9397c10 */ /* 0x000fc600097fe4ff */
[----:B------:R-:W4:Y:S04]  /*3600*/  LDG.E.U8 R65, desc[UR10][R64.64] ;  /* 0x0000000a40417981 */ /* 0x000f28000c1e1100 */
[----:B------:R-:W4:Y:S04]  /*3610*/  LDG.E.U8 R62, desc[UR10][R62.64] ;  /* 0x0000000a3e3e7981 */ /* 0x000f28000c1e1100 */
[----:B------:R-:W4:Y:S04]  /*3620*/  LDG.E.U8 R60, desc[UR10][R60.64] ;  /* 0x0000000a3c3c7981 */ /* 0x000f28000c1e1100 */
[----:B------:R-:W4:Y:S04]  /*3630*/  LDG.E.U8 R58, desc[UR10][R58.64] ;  /* 0x0000000a3a3a7981 */ /* 0x000f28000c1e1100 */
[----:B------:R0:W4:Y:S04]  /*3640*/  LDG.E.U8 R232, desc[UR10][R56.64] ;  /* 0x0000000a38e87981 */ /* 0x000128000c1e1100 */
[----:B------:R-:W-:Y:S04]  /*3650*/  LDS R113, [R72] ;  /* 0x0000000048717984 */ /* 0x000fe80000000800 */
[----:B------:R-:W-:Y:S04]  /*3660*/  LDS R111, [R72+0x100] ;  /* 0x00010000486f7984 */ /* 0x000fe80000000800 */
[----:B------:R-:W-:Y:S04]  /*3670*/  LDS R110, [R72+0x200] ;  /* 0x00020000486e7984 */ /* 0x000fe80000000800 */
[----:B------:R1:W-:Y:S01]  /*3680*/  LDS R109, [R72+0x300] ;  /* 0x00030000486d7984 */ /* 0x0003e20000000800 */
[----:B------:R-:W-:Y:S01]  /*3690*/  BAR.SYNC.DEFER_BLOCKING 0x0 ;  /* 0x0000000000007b1d */ /* 0x000fe20000010000 */
[----:B0-----:R-:W-:Y:S01]  /*36a0*/  FADD R56, -R104, R229 ;  /* 0x000000e568387221 */ /* 0x001fe20000000100 */
[----:B------:R-:W-:Y:S01]  /*36b0*/  FADD R57, -R105, R230 ;  /* 0x000000e669397221 */ /* 0x000fe20000000100 */
[----:B------:R-:W-:-:S02]  /*36c0*/  F2FP.SATFINITE.E4M3.F32.PACK_AB_MERGE_C R73, R74, R73, RZ ;  /* 0x000000494a49723e */ /* 0x000fc400048070ff */
[----:B------:R-:W-:Y:S02]  /*36d0*/  F2FP.SATFINITE.E4M3.F32.PACK_AB_MERGE_C R66, R76, R75, RZ ;  /* 0x0000004b4c42723e */ /* 0x000fe400048070ff */
[----:B------:R-:W-:Y:S02]  /*36e0*/  F2FP.SATFINITE.E4M3.F32.PACK_AB_MERGE_C R77, R78, R77, RZ ;  /* 0x0000004d4e4d723e */ /* 0x000fe400048070ff */
[----:B------:R-:W-:Y:S02]  /*36f0*/  F2FP.SATFINITE.E4M3.F32.PACK_AB_MERGE_C R79, R80, R79, RZ ;  /* 0x0000004f504f723e */ /* 0x000fe400048070ff */
[----:B------:R-:W-:Y:S02]  /*3700*/  F2FP.SATFINITE.E4M3.F32.PACK_AB_MERGE_C R68, R82, R81, RZ ;  /* 0x000000515244723e */ /* 0x000fe400048070ff */
[----:B------:R-:W-:Y:S02]  /*3710*/  F2FP.SATFINITE.E4M3.F32.PACK_AB_MERGE_C R70, R86, R83, RZ ;  /* 0x000000535646723e */ /* 0x000fe400048070ff */
[----:B------:R-:W-:-:S02]  /*3720*/  F2FP.SATFINITE.E4M3.F32.PACK_AB_MERGE_C R85, R88, R85, RZ ;  /* 0x000000555855723e */ /* 0x000fc400048070ff */
[----:B------:R-:W-:Y:S02]  /*3730*/  F2FP.SATFINITE.E4M3.F32.PACK_AB_MERGE_C R89, R89, R90, RZ ;  /* 0x0000005a5959723e */ /* 0x000fe400048070ff */
[----:B------:R-:W-:Y:S02]  /*3740*/  F2FP.F16.E4M3.UNPACK_B R64, R73 ;  /* 0x00000049ff40723e */ /* 0x000fe400020006ff */
[----:B------:R-:W-:Y:S02]  /*3750*/  F2FP.F16.E4M3.UNPACK_B R66, R66 ;  /* 0x00000042ff42723e */ /* 0x000fe400020006ff */
[----:B------:R-:W-:Y:S02]  /*3760*/  F2FP.F16.E4M3.UNPACK_B R68, R68 ;  /* 0x00000044ff44723e */ /* 0x000fe400020006ff */
[----:B------:R-:W-:Y:S01]  /*3770*/  F2FP.F16.E4M3.UNPACK_B R70, R70 ;  /* 0x00000046ff46723e */ /* 0x000fe200020006ff */
[----:B-1----:R-:W-:-:S04]  /*3780*/  FADD R72, -R106, R227 ;  /* 0x000000e36a487221 */ /* 0x002fc80000000100 */
[----:B------:R-:W-:Y:S01]  /*3790*/  FMUL R72, R72, 1.4426950216293334961 ;  /* 0x3fb8aa3b48487820 */ /* 0x000fe20000400000 */
[----:B--2---:R-:W-:Y:S04]  /*37a0*/  STS.U8 [R217+UR7], R84 ;  /* 0x00000054d9007988 */ /* 0x004fe80008000007 */
[----:B---3--:R-:W-:Y:S04]  /*37b0*/  STS.U8 [R217+UR7+0x400], R94 ;  /* 0x0004005ed9007988 */ /* 0x008fe80008000007 */
[----:B-----5:R-:W-:Y:S04]  /*37c0*/  STS.U8 [R217+UR7+0x800], R98 ;  /* 0x00080062d9007988 */ /* 0x020fe80008000007 */
[----:B------:R-:W-:Y:S04]  /*37d0*/  STS.U8 [R217+UR7+0xc00], R102 ;  /* 0x000c0066d9007988 */ /* 0x000fe80008000007 */
[----:B------:R0:W-:Y:S04]  /*37e0*/  STS.U8 [R217+UR7+0x1000], R108 ;  /* 0x0010006cd9007988 */ /* 0x0001e80008000007 */
[----:B------:R1:W-:Y:S04]  /*37f0*/  STS.U8 [R217+UR7+0x1400], R114 ;  /* 0x00140072d9007988 */ /* 0x0003e80008000007 */
        /* <DEDUP_REMOVED lines=17> */
[----:B------:R2:W-:Y:S04]  /*3910*/  STS.U8 [R212+UR7+0x1e00], R65 ;  /* 0x001e0041d4007988 */ /* 0x0005e80008000007 */
[----:B------:R-:W-:Y:S04]  /*3920*/  STS.U8 [R211+UR7+0x300], R92 ;  /* 0x0003005cd3007988 */ /* 0x000fe80008000007 */
[----:B------:R-:W-:Y:S04]  /*3930*/  STS.U8 [R211+UR7+0x700], R96 ;  /* 0x00070060d3007988 */ /* 0x000fe80008000007 */
[----:B------:R-:W-:Y:S04]  /*3940*/  STS.U8 [R211+UR7+0xb00], R100 ;  /* 0x000b0064d3007988 */ /* 0x000fe80008000007 */
[----:B------:R-:W-:Y:S04]  /*3950*/  STS.U8 [R211+UR7+0xf00], R112 ;  /* 0x000f0070d3007988 */ /* 0x000fe80008000007 */
[----:B------:R-:W-:Y:S04]  /*3960*/  STS.U8 [R211+UR7+0x1300], R62 ;  /* 0x0013003ed3007988 */ /* 0x000fe80008000007 */
[----:B------:R-:W-:Y:S04]  /*3970*/  STS.U8 [R211+UR7+0x1700], R60 ;  /* 0x0017003cd3007988 */ /* 0x000fe80008000007 */
[----:B------:R-:W-:Y:S04]  /*3980*/  STS.U8 [R211+UR7+0x1b00], R58 ;  /* 0x001b003ad3007988 */ /* 0x000fe80008000007 */
[----:B------:R-:W-:Y:S01]  /*3990*/  STS.U8 [R211+UR7+0x1f00], R232 ;  /* 0x001f00e8d3007988 */ /* 0x000fe20008000007 */
[----:B------:R-:W-:Y:S01]  /*39a0*/  BAR.SYNC.DEFER_BLOCKING 0x0 ;  /* 0x0000000000007b1d */ /* 0x000fe20000010000 */
[----:B0-----:R-:W-:Y:S01]  /*39b0*/  FMUL R108, R56, 1.4426950216293334961 ;  /* 0x3fb8aa3b386c7820 */ /* 0x001fe20000400000 */
[----:B-1----:R-:W-:Y:S01]  /*39c0*/  FMUL R114, R57, 1.4426950216293334961 ;  /* 0x3fb8aa3b39727820 */ /* 0x002fe20000400000 */
[----:B--2---:R-:W-:-:S03]  /*39d0*/  F2FP.F16.E4M3.UNPACK_B R65, R77 ;  /* 0x0000004dff41723e */ /* 0x004fc600020006ff */
[----:B------:R-:W0:Y:S04]  /*39e0*/  LDSM.16.M88.4 R56, [R210+UR7] ;  /* 0x00000007d238783b */ /* 0x000e280008000200 */
[----:B------:R-:W-:Y:S01]  /*39f0*/  LDSM.16.M88.4 R60, [R209+UR7] ;  /* 0x00000007d13c783b */ /* 0x000fe20008000200 */
[----:B------:R-:W-:Y:S01]  /*3a00*/  F2FP.F16.E4M3.UNPACK_B R67, R79 ;  /* 0x0000004fff43723e */ /* 0x000fe200020006ff */
[----:B------:R-:W-:Y:S01]  /*3a10*/  BAR.SYNC.DEFER_BLOCKING 0x0 ;  /* 0x0000000000007b1d */ /* 0x000fe20000010000 */
[----:B------:R-:W-:Y:S02]  /*3a20*/  F2FP.F16.E4M3.UNPACK_B R69, R85 ;  /* 0x00000055ff45723e */ /* 0x000fe400020006ff */
[----:B------:R-:W-:-:S03]  /*3a30*/  F2FP.F16.E4M3.UNPACK_B R71, R89 ;  /* 0x00000059ff47723e */ /* 0x000fc600020006ff */
[----:B------:R1:W-:Y:S04]  /*3a40*/  STSM.16.M88.4 [R208], R64 ;  /* 0x00000040d0007844 */ /* 0x0003e80000000200 */
[----:B------:R-:W-:Y:S01]  /*3a50*/  STSM.16.M88.4 [R208+0x1000], R68 ;  /* 0x00100044d0007844 */ /* 0x000fe20000000200 */
[----:B------:R-:W-:Y:S01]  /*3a60*/  BAR.SYNC.DEFER_BLOCKING 0x0 ;  /* 0x0000000000007b1d */ /* 0x000fe20000010000 */
[----:B-1----:R-:W-:-:S05]  /*3a70*/  FADD R64, -R107, R228 ;  /* 0x000000e46b407221 */ /* 0x002fca0000000100 */
[----:B------:R-:W1:Y:S04]  /*3a80*/  LDS.64 R100, [R207+UR7] ;  /* 0x00000007cf647984 */ /* 0x000e680008000a00 */
[----:B------:R-:W2:Y:S04]  /*3a90*/  LDS.64 R102, [R207+UR7+0x800] ;  /* 0x00080007cf667984 */ /* 0x000ea80008000a00 */
[----:B------:R-:W3:Y:S04]  /*3aa0*/  LDS.64 R96, [R206+UR7] ;  /* 0x00000007ce607984 */ /* 0x000ee80008000a00 */
[----:B------:R-:W4:Y:S04]  /*3ab0*/  LDS.64 R98, [R206+UR7+0x800] ;  /* 0x00080007ce627984 */ /* 0x000f280008000a00 */
[----:B------:R-:W5:Y:S04]  /*3ac0*/  LDS.64 R90, [R207+UR7+0x1000] ;  /* 0x00100007cf5a7984 */ /* 0x000f680008000a00 */
[----:B------:R-:W5:Y:S04]  /*3ad0*/  LDS.64 R94, [R207+UR7+0x1800] ;  /* 0x00180007cf5e7984 */ /* 0x000f680008000a00 */
[----:B------:R-:W5:Y:S04]  /*3ae0*/  LDS.64 R74, [R206+UR7+0x1000] ;  /* 0x00100007ce4a7984 */ /* 0x000f680008000a00 */
[----:B------:R-:W5:Y:S01]  /*3af0*/  LDS.64 R88, [R206+UR7+0x1800] ;  /* 0x00180007ce587984 */ /* 0x000f620008000a00 */
[----:B------:R-:W-:Y:S01]  /*3b00*/  FMUL R112, R64, 1.4426950216293334961 ;  /* 0x3fb8aa3b40707820 */ /* 0x000fe20000400000 */
[----:B------:R-:W1:Y:S08]  /*3b10*/  MUFU.EX2 R115, R72 ;  /* 0x0000004800737308 */ /* 0x000e700000000800 */
[----:B------:R-:W2:Y:S08]  /*3b20*/  MUFU.EX2 R108, R108 ;  /* 0x0000006c006c7308 */ /* 0x000eb00000000800 */
[----:B------:R-:W3:Y:S01]  /*3b30*/  MUFU.EX2 R114, R114 ;  /* 0x0000007200727308 */ /* 0x000ee20000000800 */
[----:B0-----:R-:W-:Y:S01]  /*3b40*/  F2FP.F16.E4M3.UNPACK_B R76, R56 ;  /* 0x00000038ff4c723e */ /* 0x001fe200020006ff */
[----:B------:R-:W-:Y:S01]  /*3b50*/  LDS.64 R92, [R205+UR7+0x800] ;  /* 0x00080007cd5c7984 */ /* 0x000fe20008000a00 */
[----:B------:R-:W-:-:S03]  /*3b60*/  F2FP.F16.E4M3.UNPACK_B R77, R57 ;  /* 0x00000039ff4d723e */ /* 0x000fc600020006ff */
[----:B------:R-:W-:Y:S02]  /*3b70*/  LDS.64 R84, [R204+UR7] ;  /* 0x00000007cc547984 */ /* 0x000fe40008000a00 */
[----:B------:R-:W0:Y:S01]  /*3b80*/  MUFU.EX2 R112, R112 ;  /* 0x0000007000707308 */ /* 0x000e220000000800 */
[C---:B-1----:R-:W-:Y:S01]  /*3b90*/  FMUL R64, R115.reuse, R48 ;  /* 0x0000003073407220 */ /* 0x042fe20000400000 */
[----:B------:R-:W-:Y:S01]  /*3ba0*/  FMUL R65, R115, R49 ;  /* 0x0000003173417220 */ /* 0x000fe20000400000 */
[C---:B--2---:R-:W-:Y:S01]  /*3bb0*/  FMUL R52, R108.reuse, R52 ;  /* 0x000000346c347220 */ /* 0x044fe20000400000 */
[----:B------:R-:W-:Y:S01]  /*3bc0*/  FMUL R53, R108, R53 ;  /* 0x000000356c357220 */ /* 0x000fe20000400000 */
[----:B------:R-:W-:Y:S01]  /*3bd0*/  IMAD.MOV.U32 R68, RZ, RZ, R100 ;  /* 0x000000ffff447224 */ /* 0x000fe200078e0064 */
[----:B------:R-:W-:Y:S01]  /*3be0*/  LDS.64 R72, [R205+UR7] ;  /* 0x00000007cd487984 */ /* 0x000fe20008000a00 */
[----:B------:R-:W-:Y:S02]  /*3bf0*/  IMAD.MOV.U32 R69, RZ, RZ, R102 ;  /* 0x000000ffff457224 */ /* 0x000fe400078e0066 */
[C---:B---3--:R-:W-:Y:S01]  /*3c00*/  FMUL R54, R114.reuse, R54 ;  /* 0x0000003672367220 */ /* 0x048fe20000400000 */
[----:B------:R-:W-:Y:S01]  /*3c10*/  FMUL R55, R114, R55 ;  /* 0x0000003772377220 */ /* 0x000fe20000400000 */
[----:B------:R-:W-:Y:S01]  /*3c20*/  IMAD.MOV.U32 R70, RZ, RZ, R96 ;  /* 0x000000ffff467224 */ /* 0x000fe200078e0060 */
[----:B------:R-:W-:Y:S01]  /*3c30*/  LDS.64 R86, [R204+UR7+0x800] ;  /* 0x00080007cc567984 */ /* 0x000fe20008000a00 */
[----:B----4-:R-:W-:-:S02]  /*3c40*/  IMAD.MOV.U32 R71, RZ, RZ, R98 ;  /* 0x000000ffff477224 */ /* 0x010fc400078e0062 */
[----:B-----5:R-:W-:Y:S01]  /*3c50*/  IMAD.MOV.U32 R48, RZ, RZ, R90 ;  /* 0x000000ffff307224 */ /* 0x020fe200078e005a */
[----:B------:R-:W1:Y:S01]  /*3c60*/  LDS.64 R80, [R205+UR7+0x1000] ;  /* 0x00100007cd507984 */ /* 0x000e620008000a00 */
[C---:B0-----:R-:W-:Y:S01]  /*3c70*/  FMUL R66, R112.reuse, R50 ;  /* 0x0000003270427220 */ /* 0x041fe20000400000 */
[----:B------:R-:W-:Y:S01]  /*3c80*/  FMUL R67, R112, R51 ;  /* 0x0000003370437220 */ /* 0x000fe20000400000 */
[----:B------:R-:W-:Y:S01]  /*3c90*/  IMAD.MOV.U32 R49, RZ, RZ, R94 ;  /* 0x000000ffff317224 */ /* 0x000fe200078e005e */
[----:B------:R-:W0:Y:S01]  /*3ca0*/  LDS.64 R82, [R205+UR7+0x1800] ;  /* 0x00180007cd527984 */ /* 0x000e220008000a00 */
[----:B------:R-:W-:Y:S02]  /*3cb0*/  IMAD.MOV.U32 R50, RZ, RZ, R74 ;  /* 0x000000ffff327224 */ /* 0x000fe400078e004a */
[----:B------:R-:W-:Y:S01]  /*3cc0*/  IMAD.MOV.U32 R51, RZ, RZ, R88 ;  /* 0x000000ffff337224 */ /* 0x000fe200078e0058 */
[-C--:B------:R-:W-:Y:S01]  /*3cd0*/  HMMA.16816.F32 R52, R68, R76.reuse, R52 ;  /* 0x0000004c4434723c */ /* 0x080fe20000001834 */
[----:B------:R-:W2:Y:S05]  /*3ce0*/  LDS.64 R78, [R204+UR7+0x1800] ;  /* 0x00180007cc4e7984 */ /* 0x000eaa0008000a00 */
[----:B------:R-:W-:Y:S01]  /*3cf0*/  HMMA.16816.F32 R64, R48, R76, R64 ;  /* 0x0000004c3040723c */ /* 0x000fe20000001840 */
[----:B------:R-:W3:Y:S01]  /*3d00*/  LDS.64 R76, [R204+UR7+0x1000] ;  /* 0x00100007cc4c7984 */ /* 0x000ee20008000a00 */
[----:B------:R-:W-:Y:S01]  /*3d10*/  F2FP.F16.E4M3.UNPACK_B R56, R56.H1 ;  /* 0x00000038ff38723e */ /* 0x000fe200030006ff */
[----:B------:R-:W-:Y:S01]  /*3d20*/  IMAD.MOV.U32 R68, RZ, RZ, R101 ;  /* 0x000000ffff447224 */ /* 0x000fe200078e0065 */
[----:B------:R-:W-:Y:S01]  /*3d30*/  F2FP.F16.E4M3.UNPACK_B R57, R57.H1 ;  /* 0x00000039ff39723e */ /* 0x000fe200030006ff */
[----:B------:R-:W-:-:S02]  /*3d40*/  IMAD.MOV.U32 R69, RZ, RZ, R103 ;  /* 0x000000ffff457224 */ /* 0x000fc400078e0067 */
[----:B------:R-:W-:Y:S02]  /*3d50*/  IMAD.MOV.U32 R70, RZ, RZ, R97 ;  /* 0x000000ffff467224 */ /* 0x000fe400078e0061 */
[----:B------:R-:W-:Y:S01]  /*3d60*/  IMAD.MOV.U32 R71, RZ, RZ, R99 ;  /* 0x000000ffff477224 */ /* 0x000fe200078e0063 */
[----:B------:R-:W-:Y:S01]  /*3d70*/  LDS.64 R96, [R206+UR7+0x880] ;  /* 0x00088007ce607984 */ /* 0x000fe20008000a00 */
[----:B------:R-:W-:Y:S02]  /*3d80*/  IMAD.MOV.U32 R48, RZ, RZ, R91 ;  /* 0x000000ffff307224 */ /* 0x000fe400078e005b */
[----:B------:R-:W-:Y:S01]  /*3d90*/  IMAD.MOV.U32 R49, RZ, RZ, R95 ;  /* 0x000000ffff317224 */ /* 0x000fe200078e005f */
[----:B------:R-:W-:Y:S01]  /*3da0*/  LDS.64 R98, [R207+UR7+0x880] ;  /* 0x00088007cf627984 */ /* 0x000fe20008000a00 */
[----:B------:R-:W-:Y:S02]  /*3db0*/  IMAD.MOV.U32 R50, RZ, RZ, R75 ;  /* 0x000000ffff327224 */ /* 0x000fe400078e004b */
[----:B------:R-:W-:Y:S01]  /*3dc0*/  IMAD.MOV.U32 R51, RZ, RZ, R89 ;  /* 0x000000ffff337224 */ /* 0x000fe200078e0059 */
[-C--:B------:R-:W-:Y:S01]  /*3dd0*/  HMMA.16816.F32 R52, R68, R56.reuse, R52 ;  /* 0x000000384434723c */ /* 0x080fe20000001834 */
[----:B------:R-:W4:Y:S04]  /*3de0*/  LDS.64 R74, [R207+UR7+0x80] ;  /* 0x00008007cf4a7984 */ /* 0x000f280008000a00 */
[----:B------:R-:W5:Y:S01]  /*3df0*/  LDS.64 R94, [R206+UR7+0x80] ;  /* 0x00008007ce5e7984 */ /* 0x000f620008000a00 */
[----:B------:R-:W-:Y:S01]  /*3e00*/  HMMA.16816.F32 R48, R48, R56, R64 ;  /* 0x000000383030723c */ /* 0x000fe20000001840 */
[----:B-1----:R-:W-:-:S02]  /*3e10*/  IMAD.MOV.U32 R68, RZ, RZ, R80 ;  /* 0x000000ffff447224 */ /* 0x002fc400078e0050 */
[----:B------:R-:W1:Y:S01]  /*3e20*/  LDS.64 R88, [R207+UR7+0x1080] ;  /* 0x00108007cf587984 */ /* 0x000e620008000a00 */
[----:B0-----:R-:W-:-:S03]  /*3e30*/  IMAD.MOV.U32 R69, RZ, RZ, R82 ;  /* 0x000000ffff457224 */ /* 0x001fc600078e0052 */
[----:B------:R-:W-:Y:S01]  /*3e40*/  F2FP.F16.E4M3.UNPACK_B R56, R58 ;  /* 0x0000003aff38723e */ /* 0x000fe200020006ff */
[----:B------:R-:W-:Y:S01]  /*3e50*/  IMAD.MOV.U32 R64, RZ, RZ, R72 ;  /* 0x000000ffff407224 */ /* 0x000fe200078e0048 */
[----:B------:R-:W-:Y:S01]  /*3e60*/  F2FP.F16.E4M3.UNPACK_B R57, R59 ;  /* 0x0000003bff39723e */ /* 0x000fe200020006ff */
[----:B------:R-:W-:Y:S01]  /*3e70*/  IMAD.MOV.U32 R65, RZ, RZ, R92 ;  /* 0x000000ffff417224 */ /* 0x000fe200078e005c */
[----:B------:R-:W0:Y:S01]  /*3e80*/  LDS.64 R90, [R207+UR7+0x1880] ;  /* 0x00188007cf5a7984 */ /* 0x000e220008000a00 */
[----:B------:R-:W-:Y:S02]  /*3e90*/  IMAD.MOV.U32 R66, RZ, RZ, R84 ;  /* 0x000000ffff427224 */ /* 0x000fe400078e0054 */
[----:B------:R-:W-:Y:S02]  /*3ea0*/  IMAD.MOV.U32 R67, RZ, RZ, R86 ;  /* 0x000000ffff437224 */ /* 0x000fe400078e0056 */
[----:B--2---:R-:W-:Y:S02]  /*3eb0*/  IMAD.MOV.U32 R71, RZ, RZ, R78 ;  /* 0x000000ffff477224 */ /* 0x004fe400078e004e */
[----:B---3--:R-:W-:-:S03]  /*3ec0*/  IMAD.MOV.U32 R70, RZ, RZ, R76 ;  /* 0x000000ffff467224 */ /* 0x008fc600078e004c */
[-C--:B------:R-:W-:Y:S06]  /*3ed0*/  HMMA.16816.F32 R52, R64, R56.reuse, R52 ;  /* 0x000000384034723c */ /* 0x080fec0000001834 */
[----:B------:R-:W-:Y:S01]  /*3ee0*/  HMMA.16816.F32 R48, R68, R56, R48 ;  /* 0x000000384430723c */ /* 0x000fe20000001830 */
[----:B------:R-:W2:Y:S04]  /*3ef0*/  LDS.64 R68, [R206+UR7+0x1080] ;  /* 0x00108007ce447984 */ /* 0x000ea80008000a00 */
[----:B------:R-:W3:Y:S01]  /*3f00*/  LDS.64 R70, [R206+UR7+0x1880] ;  /* 0x00188007ce467984 */ /* 0x000ee20008000a00 */
[----:B------:R-:W-:Y:S01]  /*3f10*/  F2FP.F16.E4M3.UNPACK_B R100, R58.H1 ;  /* 0x0000003aff64723e */ /* 0x000fe200030006ff */
[----:B------:R-:W-:Y:S01]  /*3f20*/  IMAD.MOV.U32 R64, RZ, RZ, R73 ;  /* 0x000000ffff407224 */ /* 0x000fe200078e0049 */
[----:B------:R-:W-:Y:S01]  /*3f30*/  F2FP.F16.E4M3.UNPACK_B R101, R59.H1 ;  /* 0x0000003bff65723e */ /* 0x000fe200030006ff */
[----:B------:R-:W-:Y:S01]  /*3f40*/  IMAD.MOV.U32 R65, RZ, RZ, R93 ;  /* 0x000000ffff417224 */ /* 0x000fe200078e005d */
[----:B------:R-:W-:Y:S01]  /*3f50*/  F2FP.F16.E4M3.UNPACK_B R76, R60 ;  /* 0x0000003cff4c723e */ /* 0x000fe200020006ff */
[----:B------:R-:W-:Y:S01]  /*3f60*/  IMAD.MOV.U32 R66, RZ, RZ, R85 ;  /* 0x000000ffff427224 */ /* 0x000fe200078e0055 */
[----:B------:R-:W-:Y:S01]  /*3f70*/  LDS.64 R72, [R205+UR7+0x80] ;  /* 0x00008007cd487984 */ /* 0x000fe20008000a00 */
[----:B------:R-:W-:-:S02]  /*3f80*/  IMAD.MOV.U32 R67, RZ, RZ, R87 ;  /* 0x000000ffff437224 */ /* 0x000fc400078e0057 */
[----:B------:R-:W-:Y:S01]  /*3f90*/  IMAD.MOV.U32 R56, RZ, RZ, R81 ;  /* 0x000000ffff387224 */ /* 0x000fe200078e0051 */
[----:B------:R-:W-:Y:S01]  /*3fa0*/  LDS.64 R92, [R205+UR7+0x880] ;  /* 0x00088007cd5c7984 */ /* 0x000fe20008000a00 */
[----:B------:R-:W-:Y:S02]  /*3fb0*/  IMAD.MOV.U32 R57, RZ, RZ, R83 ;  /* 0x000000ffff397224 */ /* 0x000fe400078e0053 */
[----:B------:R-:W-:Y:S02]  /*3fc0*/  IMAD.MOV.U32 R58, RZ, RZ, R77 ;  /* 0x000000ffff3a7224 */ /* 0x000fe400078e004d */
[----:B------:R-:W-:Y:S01]  /*3fd0*/  IMAD.MOV.U32 R59, RZ, RZ, R79 ;  /* 0x000000ffff3b7224 */ /* 0x000fe200078e004f */
[-C--:B------:R-:W-:Y:S01]  /*3fe0*/  HMMA.16816.F32 R52, R64, R100.reuse, R52 ;  /* 0x000000644034723c */ /* 0x080fe20000001834 */
[----:B------:R-:W-:Y:S01]  /*3ff0*/  F2FP.F16.E4M3.UNPACK_B R77, R61 ;  /* 0x0000003dff4d723e */ /* 0x000fe200020006ff */
[----:B------:R-:W3:Y:S04]  /*4000*/  LDS.64 R80, [R205+UR7+0x1080] ;  /* 0x00108007cd507984 */ /* 0x000ee80008000a00 */
[----:B------:R-:W-:Y:S01]  /*4010*/  HMMA.16816.F32 R56, R56, R100, R48 ;  /* 0x000000643838723c */ /* 0x000fe20000001830 */
[----:B----4-:R-:W-:Y:S01]  /*4020*/  IMAD.MOV.U32 R64, RZ, RZ, R74 ;  /* 0x000000ffff407224 */ /* 0x010fe200078e004a */
[----:B------:R-:W4:Y:S01]  /*4030*/  LDS.64 R82, [R205+UR7+0x1880] ;  /* 0x00188007cd527984 */ /* 0x000f220008000a00 */
[----:B------:R-:W-:-:S02]  /*4040*/  IMAD.MOV.U32 R65, RZ, RZ, R98 ;  /* 0x000000ffff417224 */ /* 0x000fc400078e0062 */
[----:B-----5:R-:W-:Y:S01]  /*4050*/  IMAD.MOV.U32 R66, RZ, RZ, R94 ;  /* 0x000000ffff427224 */ /* 0x020fe200078e005e */
[----:B------:R-:W-:Y:S01]  /*4060*/  LDS.64 R78, [R204+UR7+0x1880] ;  /* 0x00188007cc4e7984 */ /* 0x000fe20008000a00 */
[----:B------:R-:W-:Y:S02]  /*4070*/  IMAD.MOV.U32 R67, RZ, RZ, R96 ;  /* 0x000000ffff437224 */ /* 0x000fe400078e0060 */
[----:B-1----:R-:W-:Y:S01]  /*4080*/  IMAD.MOV.U32 R48, RZ, RZ, R88 ;  /* 0x000000ffff307224 */ /* 0x002fe200078e0058 */
[----:B------:R-:W-:Y:S01]  /*4090*/  LDS.64 R84, [R204+UR7+0x80] ;  /* 0x00008007cc547984 */ /* 0x000fe20008000a00 */
[----:B0-----:R-:W-:Y:S02]  /*40a0*/  IMAD.MOV.U32 R49, RZ, RZ, R90 ;  /* 0x000000ffff317224 */ /* 0x001fe400078e005a */
[----:B--2---:R-:W-:Y:S01]  /*40b0*/  IMAD.MOV.U32 R50, RZ, RZ, R68 ;  /* 0x000000ffff327224 */ /* 0x004fe200078e0044 */
[----:B------:R-:W-:Y:S01]  /*40c0*/  LDS.64 R86, [R204+UR7+0x880] ;  /* 0x00088007cc567984 */ /* 0x000fe20008000a00 */
[----:B---3--:R-:W-:-:S03]  /*40d0*/  IMAD.MOV.U32 R51, RZ, RZ, R70 ;  /* 0x000000ffff337224 */ /* 0x008fc600078e0046 */
[-C--:B------:R-:W-:Y:S06]  /*40e0*/  HMMA.16816.F32 R52, R64, R76.reuse, R52 ;  /* 0x0000004c4034723c */ /* 0x080fec0000001834 */
[----:B------:R-:W-:Y:S01]  /*40f0*/  HMMA.16816.F32 R56, R48, R76, R56 ;  /* 0x0000004c3038723c */ /* 0x000fe20000001838 */
[----:B------:R-:W0:Y:S01]  /*4100*/  LDS.64 R76, [R204+UR7+0x1080] ;  /* 0x00108007cc4c7984 */ /* 0x000e220008000a00 */
[----:B------:R-:W-:Y:S02]  /*4110*/  F2FP.F16.E4M3.UNPACK_B R60, R60.H1 ;  /* 0x0000003cff3c723e */ /* 0x000fe400030006ff */
[----:B------:R-:W-:-:S03]  /*4120*/  F2FP.F16.E4M3.UNPACK_B R61, R61.H1 ;  /* 0x0000003dff3d723e */ /* 0x000fc600030006ff */
[----:B------:R-:W-:Y:S02]  /*4130*/  IMAD.MOV.U32 R48, RZ, RZ, R89 ;  /* 0x000000ffff307224 */ /* 0x000fe400078e0059 */
[----:B------:R-:W-:Y:S02]  /*4140*/  IMAD.MOV.U32 R49, RZ, RZ, R91 ;  /* 0x000000ffff317224 */ /* 0x000fe400078e005b */
[----:B------:R-:W-:Y:S02]  /*4150*/  IMAD.MOV.U32 R50, RZ, RZ, R69 ;  /* 0x000000ffff327224 */ /* 0x000fe400078e0045 */
[----:B------:R-:W-:Y:S02]  /*4160*/  IMAD.MOV.U32 R51, RZ, RZ, R71 ;  /* 0x000000ffff337224 */ /* 0x000fe400078e0047 */
[----:B------:R-:W-:Y:S02]  /*4170*/  IMAD.MOV.U32 R64, RZ, RZ, R75 ;  /* 0x000000ffff407224 */ /* 0x000fe400078e004b */
[----:B------:R-:W-:-:S07]  /*4180*/  IMAD.MOV.U32 R65, RZ, RZ, R99 ;  /* 0x000000ffff417224 */ /* 0x000fce00078e0063 */
[----:B------:R-:W-:Y:S01]  /*4190*/  HMMA.16816.F32 R48, R48, R60, R56 ;  /* 0x0000003c3030723c */ /* 0x000fe20000001838 */
[----:B------:R-:W-:Y:S02]  /*41a0*/  IMAD.MOV.U32 R66, RZ, RZ, R95 ;  /* 0x000000ffff427224 */ /* 0x000fe400078e005f */
[----:B------:R-:W-:-:S07]  /*41b0*/  IMAD.MOV.U32 R67, RZ, RZ, R97 ;  /* 0x000000ffff437224 */ /* 0x000fce00078e0061 */
[----:B------:R-:W-:Y:S07]  /*41c0*/  HMMA.16816.F32 R52, R64, R60, R52 ;  /* 0x0000003c4034723c */ /* 0x000fee0000001834 */
[----:B------:R-:W-:Y:S01]  /*41d0*/  F2FP.F16.E4M3.UNPACK_B R60, R62 ;  /* 0x0000003eff3c723e */ /* 0x000fe200020006ff */
[----:B------:R-:W-:Y:S01]  /*41e0*/  IMAD.MOV.U32 R64, RZ, RZ, R80 ;  /* 0x000000ffff407224 */ /* 0x000fe200078e0050 */
[----:B------:R-:W-:Y:S01]  /*41f0*/  F2FP.F16.E4M3.UNPACK_B R61, R63 ;  /* 0x0000003fff3d723e */ /* 0x000fe200020006ff */
[----:B----4-:R-:W-:-:S02]  /*4200*/  IMAD.MOV.U32 R65, RZ, RZ, R82 ;  /* 0x000000ffff417224 */ /* 0x010fc400078e0052 */
[----:B0-----:R-:W-:Y:S02]  /*4210*/  IMAD.MOV.U32 R66, RZ, RZ, R76 ;  /* 0x000000ffff427224 */ /* 0x001fe400078e004c */
[----:B------:R-:W-:-:S07]  /*4220*/  IMAD.MOV.U32 R67, RZ, RZ, R78 ;  /* 0x000000ffff437224 */ /* 0x000fce00078e004e */
[----:B------:R-:W-:Y:S01]  /*4230*/  HMMA.16816.F32 R48, R64, R60, R48 ;  /* 0x0000003c4030723c */ /* 0x000fe20000001830 */
[----:B------:R-:W0:Y:S01]  /*4240*/  LDC R66, c[0x0][0x280] ;  /* 0x0000a000ff427b82 */ /* 0x000e220000000800 */
[----:B------:R-:W-:Y:S02]  /*4250*/  IMAD.MOV.U32 R56, RZ, RZ, R72 ;  /* 0x000000ffff387224 */ /* 0x000fe400078e0048 */
[----:B------:R-:W-:Y:S02]  /*4260*/  IMAD.MOV.U32 R57, RZ, RZ, R92 ;  /* 0x000000ffff397224 */ /* 0x000fe400078e005c */
[----:B------:R-:W-:Y:S02]  /*4270*/  IMAD.MOV.U32 R58, RZ, RZ, R84 ;  /* 0x000000ffff3a7224 */ /* 0x000fe400078e0054 */
[----:B------:R-:W-:Y:S01]  /*4280*/  IMAD.MOV.U32 R59, RZ, RZ, R86 ;  /* 0x000000ffff3b7224 */ /* 0x000fe200078e0056 */
[----:B------:R-:W-:-:S06]  /*4290*/  UIADD3 UR6, UR6, 0x80, URZ ;  /* 0x0000008006067890 */ /* 0x000fcc000fffe03f */
[----:B------:R-:W-:Y:S01]  /*42a0*/  HMMA.16816.F32 R52, R56, R60, R52 ;  /* 0x0000003c3834723c */ /* 0x000fe20000001834 */
[----:B------:R-:W-:Y:S01]  /*42b0*/  F2FP.F16.E4M3.UNPACK_B R64, R62.H1 ;  /* 0x0000003eff40723e */ /* 0x000fe200030006ff */
[----:B------:R-:W-:Y:S01]  /*42c0*/  IMAD.MOV.U32 R62, RZ, RZ, R85 ;  /* 0x000000ffff3e7224 */ /* 0x000fe200078e0055 */
[----:B------:R-:W-:Y:S01]  /*42d0*/  F2FP.F16.E4M3.UNPACK_B R65, R63.H1 ;  /* 0x0000003fff41723e */ /* 0x000fe200030006ff */
[----:B------:R-:W-:Y:S01]  /*42e0*/  IMAD.MOV.U32 R63, RZ, RZ, R87 ;  /* 0x000000ffff3f7224 */ /* 0x000fe200078e0057 */
[----:B0-----:R-:W-:Y:S02]  /*42f0*/  ISETP.LE.AND P2, PT, R66, UR6, PT ;  /* 0x0000000642007c0c */ /* 0x001fe4000bf43270 */
[----:B------:R-:W-:Y:S02]  /*4300*/  IMAD.MOV.U32 R60, RZ, RZ, R73 ;  /* 0x000000ffff3c7224 */ /* 0x000fe400078e0049 */
[----:B------:R-:W-:Y:S02]  /*4310*/  IMAD.MOV.U32 R61, RZ, RZ, R93 ;  /* 0x000000ffff3d7224 */ /* 0x000fe400078e005d */
[----:B------:R-:W-:-:S02]  /*4320*/  IMAD.MOV.U32 R56, RZ, RZ, R81 ;  /* 0x000000ffff387224 */ /* 0x000fc400078e0051 */
[----:B------:R-:W-:Y:S02]  /*4330*/  IMAD.MOV.U32 R57, RZ, RZ, R83 ;  /* 0x000000ffff397224 */ /* 0x000fe400078e0053 */
[----:B------:R-:W-:Y:S02]  /*4340*/  IMAD.MOV.U32 R58, RZ, RZ, R77 ;  /* 0x000000ffff3a7224 */ /* 0x000fe400078e004d */
[----:B------:R-:W-:Y:S01]  /*4350*/  IMAD.MOV.U32 R59, RZ, RZ, R79 ;  /* 0x000000ffff3b7224 */ /* 0x000fe200078e004f */
[----:B------:R-:W-:-:S06]  /*4360*/  ULEA UR5, UR13, UR5, 0x7 ;  /* 0x000000050d057291 */ /* 0x000fcc000f8e383f */
[----:B------:R-:W-:Y:S01]  /*4370*/  HMMA.16816.F32 R52, R60, R64, R52 ;  /* 0x000000403c34723c */ /* 0x000fe20000001834 */
[----:B------:R-:W-:Y:S01]  /*4380*/  ULEA UR4, UR14, UR4, 0x7 ;  /* 0x000000040e047291 */ /* 0x000fe2000f8e383f */
[----:B------:R-:W-:Y:S01]  /*4390*/  FFMA R221, R108, R221, R113 ;  /* 0x000000dd6cdd7223 */ /* 0x000fe20000000071 */
[----:B------:R-:W-:-:S03]  /*43a0*/  FFMA R220, R114, R220, R111 ;  /* 0x000000dc72dc7223 */ /* 0x000fc6000000006f */
[----:B------:R-:W-:Y:S01]  /*43b0*/  HMMA.16816.F32 R48, R56, R64, R48 ;  /* 0x000000403830723c */ /* 0x000fe20000001830 */
[----:B------:R-:W-:Y:S01]  /*43c0*/  FFMA R219, R115, R219, R110 ;  /* 0x000000db73db7223 */ /* 0x000fe2000000006e */
[----:B------:R-:W-:Y:S01]  /*43d0*/  FFMA R218, R112, R218, R109 ;  /* 0x000000da70da7223 */ /* 0x000fe2000000006d */
[----:B------:R-:W-:Y:S02]  /*43e0*/  IMAD.MOV.U32 R229, RZ, RZ, R104 ;  /* 0x000000ffffe57224 */ /* 0x000fe400078e0068 */
[----:B------:R-:W-:Y:S02]  /*43f0*/  IMAD.MOV.U32 R230, RZ, RZ, R105 ;  /* 0x000000ffffe67224 */ /* 0x000fe400078e0069 */
[----:B------:R-:W-:Y:S02]  /*4400*/  IMAD.MOV.U32 R227, RZ, RZ, R106 ;  /* 0x000000ffffe37224 */ /* 0x000fe400078e006a */
[----:B------:R-:W-:Y:S01]  /*4410*/  IMAD.MOV.U32 R228, RZ, RZ, R107 ;  /* 0x000000ffffe47224 */ /* 0x000fe200078e006b */
[----:B------:R-:W-:-:S14]  /*4420*/  @!P2 BRA `(.L_x_1) ;  /* 0xffffffd000dca947 */ /* 0x000fdc000383ffff */
.L_x_0:
[C---:B------:R-:W-:Y:S01]  /*4430*/  LOP3.LUT R5, R203.reuse, 0x18, RZ, 0xc0, !PT ;  /* 0x00000018cb057812 */ /* 0x040fe200078ec0ff */
[----:B------:R-:W-:Y:S01]  /*4440*/  IMAD.SHL.U32 R3, R224, 0x2, RZ ;  /* 0x00000002e0037824 */ /* 0x000fe200078e00ff */
[----:B------:R-:W-:Y:S01]  /*4450*/  LOP3.LUT R4, R203, 0xc0, RZ, 0xc0, !PT ;  /* 0x000000c0cb047812 */ /* 0x000fe200078ec0ff */
[----:B------:R-:W-:Y:S01]  /*4460*/  FMUL R9, R218, 8388608 ;  /* 0x4b000000da097820 */ /* 0x000fe20000400000 */
[----:B------:R-:W-:Y:S01]  /*4470*/  LOP3.LUT R222, R223, 0x60, R222, 0xf8, !PT ;  /* 0x00000060dfde7812 */ /* 0x000fe200078ef8de */
[----:B------:R-:W-:Y:S01]  /*4480*/  IMAD R7, R5, 0x10, R2 ;  /* 0x0000001005077824 */ /* 0x000fe200078e0202 */
[----:B------:R-:W-:Y:S01]  /*4490*/  SGXT.U32 R0, R0, 0x2 ;  /* 0x000000020000781a */ /* 0x000fe20000000000 */
[----:B------:R-:W-:Y:S01]  /*44a0*/  BAR.SYNC.DEFER_BLOCKING 0x0 ;  /* 0x0000000000007b1d */ /* 0x000fe20000010000 */
[----:B------:R-:W-:Y:S01]  /*44b0*/  SHF.R.U32.HI R2, RZ, 0x1, R4 ;  /* 0x00000001ff027819 */ /* 0x000fe20000011604 */
[----:B------:R-:W-:Y:S01]  /*44c0*/  IMAD.SHL.U32 R7, R7, 0x4, RZ ;  /* 0x0000000407077824 */ /* 0x000fe200078e00ff */
[----:B------:R-:W-:Y:S01]  /*44d0*/  LOP3.LUT R222, R222, R0, R3, 0xfe, !PT ;  /* 0x00000000dede7212 */ /* 0x000fe200078efe03 */
[C---:B------:R-:W-:Y:S01]  /*44e0*/  FMUL R0, R221.reuse, 8388608 ;  /* 0x4b000000dd007820 */ /* 0x040fe20000400000 */
[----:B------:R-:W-:Y:S01]  /*44f0*/  FSETP.GEU.AND P1, PT, R221, 1.175494350822287508e-38, PT ;  /* 0x00800000dd00780b */ /* 0x000fe20003f2e000 */
[----:B------:R-:W-:Y:S01]  /*4500*/  IMAD.MOV.U32 R20, RZ, RZ, 0x3dc6b27f ;  /* 0x3dc6b27fff147424 */ /* 0x000fe200078e00ff */
[----:B------:R-:W-:Y:S01]  /*4510*/  LOP3.LUT R21, R7, R2, RZ, 0x3c, !PT ;  /* 0x0000000207157212 */ /* 0x000fe200078e3cff */
[----:B------:R-:W-:Y:S01]  /*4520*/  IMAD.SHL.U32 R2, R203, 0x10, RZ ;  /* 0x00000010cb027824 */ /* 0x000fe200078e00ff */
[----:B------:R-:W-:Y:S01]  /*4530*/  FSEL R23, R0, R221, !P1 ;  /* 0x000000dd00177208 */ /* 0x000fe20004800000 */
[----:B------:R-:W0:Y:S01]  /*4540*/  LDC R28, c[0x0][0x278] ;  /* 0x00009e00ff1c7b82 */ /* 0x000e220000000800 */
[----:B------:R-:W-:Y:S01]  /*4550*/  FSETP.GT.AND P6, PT, |R219|, 8.50705917302346158658e+37, PT ;  /* 0x7e800000db00780b */ /* 0x000fe20003fc4200 */
[----:B------:R-:W-:Y:S01]  /*4560*/  ULDC.64 UR4, c[0x0][0x270] ;  /* 0x00009c0000047ab9 */ /* 0x000fe20000000a00 */
[----:B------:R-:W-:Y:S01]  /*4570*/  LOP3.LUT R3, R2, 0x70, RZ, 0xc0, !PT ;  /* 0x0000007002037812 */ /* 0x000fe200078ec0ff */
[----:B------:R-:W-:Y:S01]  /*4580*/  VIADD R0, R23, 0xc0cafb0d ;  /* 0xc0cafb0d17007836 */ /* 0x000fe20000000000 */
[C---:B------:R-:W-:Y:S01]  /*4590*/  FSETP.GEU.AND P5, PT, |R219|.reuse, 1.175494350822287508e-38, PT ;  /* 0x00800000db00780b */ /* 0x040fe20003fae200 */
[----:B------:R-:W-:Y:S01]  /*45a0*/  UIMAD UR4, UR8, UR4, URZ ;  /* 0x00000004080472a4 */ /* 0x000fe2000f8e023f */
[----:B------:R-:W-:Y:S01]  /*45b0*/  FSETP.GEU.AND P4, PT, R219, 1.175494350822287508e-38, PT ;  /* 0x00800000db00780b */ /* 0x000fe20003f8e000 */
[----:B------:R-:W-:Y:S01]  /*45c0*/  VIADD R4, R3, UR7 ;  /* 0x0000000703047c36 */ /* 0x000fe20008000000 */
[----:B------:R-:W-:Y:S01]  /*45d0*/  LOP3.LUT R2, R0, 0xff800000, RZ, 0xc0, !PT ;  /* 0xff80000000027812 */ /* 0x000fe200078ec0ff */
[----:B------:R-:W1:Y:S01]  /*45e0*/  LDC.64 R36, c[0x0][0x230] ;  /* 0x00008c00ff247b82 */ /* 0x000e620000000a00 */
[----:B------:R-:W-:-:S02]  /*45f0*/  FSEL R0, RZ, -23, P1 ;  /* 0xc1b80000ff007808 */ /* 0x000fc40000800000 */
[----:B------:R-:W-:Y:S01]  /*4600*/  LEA.HI R24, R5, R4, RZ, 0x1f ;  /* 0x0000000405187211 */ /* 0x000fe200078ff8ff */
[----:B------:R-:W-:Y:S01]  /*4610*/  FMUL R4, R219, 8388608 ;  /* 0x4b000000db047820 */ /* 0x000fe20000400000 */
[----:B------:R-:W-:Y:S01]  /*4620*/  I2FP.F32.S32 R3, R2 ;  /* 0x0000000200037245 */ /* 0x000fe20000201400 */
[----:B------:R-:W-:Y:S01]  /*4630*/  @P6 FMUL R49, R49, 0.25 ;  /* 0x3e80000031316820 */ /* 0x000fe20000400000 */
[----:B------:R-:W-:Y:S01]  /*4640*/  FSETP.GT.AND P3, PT, |R220|, 8.50705917302346158658e+37, PT ;  /* 0x7e800000dc00780b */ /* 0x000fe20003f64200 */
[----:B------:R-:W-:Y:S01]  /*4650*/  @P6 FMUL R48, R48, 0.25 ;  /* 0x3e80000030306820 */ /* 0x000fe20000400000 */
[----:B------:R-:W-:Y:S01]  /*4660*/  FSEL R26, R4, R219, !P4 ;  /* 0x000000db041a7208 */ /* 0x000fe20006000000 */
[----:B------:R-:W-:Y:S01]  /*4670*/  FFMA.FTZ R0, R3, 1.1920928955078125e-07, R0 ;  /* 0x3400000003007823 */ /* 0x000fe20000010000 */
[----:B------:R-:W-:Y:S01]  /*4680*/  @P6 FMUL R219, R219, 0.25 ;  /* 0x3e800000dbdb6820 */ /* 0x000fe20000400000 */
[C---:B------:R-:W-:Y:S01]  /*4690*/  FMUL R3, R220.reuse, 8388608 ;  /* 0x4b000000dc037820 */ /* 0x040fe20000400000 */
[----:B------:R-:W-:Y:S01]  /*46a0*/  FSETP.GT.AND P6, PT, |R221|, 8.50705917302346158658e+37, PT ;  /* 0x7e800000dd00780b */ /* 0x000fe20003fc4200 */
[----:B------:R-:W-:Y:S01]  /*46b0*/  @!P5 FMUL R49, R49, 16777216 ;  /* 0x4b8000003131d820 */ /* 0x000fe20000400000 */
[----:B------:R-:W-:Y:S01]  /*46c0*/  FSETP.GEU.AND P2, PT, R220, 1.175494350822287508e-38, PT ;  /* 0x00800000dc00780b */ /* 0x000fe20003f4e000 */
[----:B------:R-:W-:Y:S01]  /*46d0*/  @!P5 FMUL R219, R219, 16777216 ;  /* 0x4b800000dbdbd820 */ /* 0x000fe20000400000 */
[----:B------:R-:W-:Y:S01]  /*46e0*/  FSEL R5, RZ, -23, P4 ;  /* 0xc1b80000ff057808 */ /* 0x000fe20002000000 */
[----:B------:R-:W-:Y:S01]  /*46f0*/  @!P5 FMUL R48, R48, 16777216 ;  /* 0x4b8000003030d820 */ /* 0x000fe20000400000 */
[----:B------:R-:W-:Y:S01]  /*4700*/  FSETP.GEU.AND P4, PT, |R220|, 1.175494350822287508e-38, PT ;  /* 0x00800000dc00780b */ /* 0x000fe20003f8e200 */
[----:B------:R-:W-:Y:S01]  /*4710*/  @P3 FMUL R55, R55, 0.25 ;  /* 0x3e80000037373820 */ /* 0x000fe20000400000 */
[----:B------:R-:W-:Y:S01]  /*4720*/  FSETP.GEU.AND P5, PT, |R221|, 1.175494350822287508e-38, PT ;  /* 0x00800000dd00780b */ /* 0x000fe20003fae200 */
[----:B------:R-:W-:Y:S01]  /*4730*/  @P3 FMUL R54, R54, 0.25 ;  /* 0x3e80000036363820 */ /* 0x000fe20000400000 */
[----:B------:R-:W-:Y:S01]  /*4740*/  FSEL R25, R3, R220, !P2 ;  /* 0x000000dc03197208 */ /* 0x000fe20005000000 */
[----:B------:R-:W-:Y:S01]  /*4750*/  @P3 FMUL R220, R220, 0.25 ;  /* 0x3e800000dcdc3820 */ /* 0x000fe20000400000 */
[----:B------:R-:W-:Y:S01]  /*4760*/  FSEL R3, RZ, -23, P2 ;  /* 0xc1b80000ff037808 */ /* 0x000fe20001000000 */
[----:B------:R-:W-:Y:S01]  /*4770*/  @P6 FMUL R221, R221, 0.25 ;  /* 0x3e800000dddd6820 */ /* 0x000fe20000400000 */
[C---:B------:R-:W-:Y:S01]  /*4780*/  FSETP.GT.AND P2, PT, |R218|.reuse, 8.50705917302346158658e+37, PT ;  /* 0x7e800000da00780b */ /* 0x040fe20003f44200 */
[----:B------:R-:W-:Y:S01]  /*4790*/  VIADD R4, R25, 0xc0cafb0d ;  /* 0xc0cafb0d19047836 */ /* 0x000fe20000000000 */
[----:B------:R-:W-:Y:S01]  /*47a0*/  FSETP.GEU.AND P1, PT, |R218|, 1.175494350822287508e-38, PT ;  /* 0x00800000da00780b */ /* 0x000fe20003f2e200 */
[----:B------:R-:W-:Y:S01]  /*47b0*/  VIADD R6, R26, 0xc0cafb0d ;  /* 0xc0cafb0d1a067836 */ /* 0x000fe20000000000 */
[----:B------:R-:W-:Y:S01]  /*47c0*/  FSETP.GEU.AND P3, PT, R218, 1.175494350822287508e-38, PT ;  /* 0x00800000da00780b */ /* 0x000fe20003f6e000 */
[----:B------:R-:W-:Y:S01]  /*47d0*/  @!P4 FMUL R220, R220, 16777216 ;  /* 0x4b800000dcdcc820 */ /* 0x000fe20000400000 */
[----:B------:R-:W-:Y:S01]  /*47e0*/  LOP3.LUT R4, R4, 0xff800000, RZ, 0xc0, !PT ;  /* 0xff80000004047812 */ /* 0x000fe200078ec0ff */
[----:B------:R-:W-:Y:S01]  /*47f0*/  @!P5 FMUL R221, R221, 16777216 ;  /* 0x4b800000ddddd820 */ /* 0x000fe20000400000 */
[----:B------:R-:W-:Y:S01]  /*4800*/  FSEL R30, R9, R218, !P3 ;  /* 0x000000da091e7208 */ /* 0x000fe20005800000 */
[----:B------:R-:W2:Y:S01]  /*4810*/  MUFU.RCP R11, R220 ;  /* 0x000000dc000b7308 */ /* 0x000ea20000001000 */
[----:B------:R-:W-:Y:S01]  /*4820*/  LOP3.LUT R7, R6, 0xff800000, RZ, 0xc0, !PT ;  /* 0xff80000006077812 */ /* 0x000fe200078ec0ff */
[----:B------:R-:W-:Y:S01]  /*4830*/  @P6 FMUL R53, R53, 0.25 ;  /* 0x3e80000035356820 */ /* 0x000fe20000400000 */
[----:B------:R-:W-:Y:S01]  /*4840*/  I2FP.F32.S32 R6, R4 ;  /* 0x0000000400067245 */ /* 0x000fe20000201400 */
[----:B------:R-:W-:Y:S01]  /*4850*/  @P2 FMUL R218, R218, 0.25 ;  /* 0x3e800000dada2820 */ /* 0x000fe20000400000 */
[----:B------:R-:W-:Y:S01]  /*4860*/  @P6 FMUL R52, R52, 0.25 ;  /* 0x3e80000034346820 */ /* 0x000fe20000400000 */
[----:B------:R-:W-:Y:S01]  /*4870*/  I2FP.F32.S32 R8, R7 ;  /* 0x0000000700087245 */ /* 0x000fe20000201400 */
[----:B------:R-:W-:Y:S01]  /*4880*/  @!P4 FMUL R55, R55, 16777216 ;  /* 0x4b8000003737c820 */ /* 0x000fe20000400000 */
[----:B------:R-:W3:Y:S01]  /*4890*/  MUFU.RCP R12, R221 ;  /* 0x000000dd000c7308 */ /* 0x000ee20000001000 */
[----:B------:R-:W-:Y:S01]  /*48a0*/  @!P1 FMUL R218, R218, 16777216 ;  /* 0x4b800000dada9820 */ /* 0x000fe20000400000 */
[----:B------:R-:W-:Y:S01]  /*48b0*/  FFMA.FTZ R6, R6, 1.1920928955078125e-07, R3 ;  /* 0x3400000006067823 */ /* 0x000fe20000010003 */
[----:B------:R-:W-:Y:S01]  /*48c0*/  @!P4 FMUL R54, R54, 16777216 ;  /* 0x4b8000003636c820 */ /* 0x000fe20000400000 */
[----:B------:R-:W-:Y:S01]  /*48d0*/  @!P5 FMUL R53, R53, 16777216 ;  /* 0x4b8000003535d820 */ /* 0x000fe20000400000 */
[----:B------:R-:W-:-:S02]  /*48e0*/  VIADD R3, R30, 0xc0cafb0d ;  /* 0xc0cafb0d1e037836 */ /* 0x000fc40000000000 */
[----:B------:R-:W-:Y:S01]  /*48f0*/  @!P5 FMUL R52, R52, 16777216 ;  /* 0x4b8000003434d820 */ /* 0x000fe20000400000 */
[----:B------:R-:W-:Y:S01]  /*4900*/  @P2 FMUL R51, R51, 0.25 ;  /* 0x3e80000033332820 */ /* 0x000fe20000400000 */
[----:B------:R-:W4:Y:S01]  /*4910*/  MUFU.RCP R10, R219 ;  /* 0x000000db000a7308 */ /* 0x000f220000001000 */
[C---:B--2---:R-:W-:Y:S01]  /*4920*/  FMUL R15, R11.reuse, R55 ;  /* 0x000000370b0f7220 */ /* 0x044fe20000400000 */
[----:B------:R-:W-:Y:S01]  /*4930*/  FMUL R16, R11, R54 ;  /* 0x000000360b107220 */ /* 0x000fe20000400000 */
[----:B------:R-:W-:Y:S01]  /*4940*/  @P2 FMUL R50, R50, 0.25 ;  /* 0x3e80000032322820 */ /* 0x000fe20000400000 */
[----:B------:R-:W-:Y:S01]  /*4950*/  FFMA.FTZ R8, R8, 1.1920928955078125e-07, R5 ;  /* 0x3400000008087823 */ /* 0x000fe20000010005 */
[----:B------:R-:W-:Y:S01]  /*4960*/  LOP3.LUT R5, R3, 0xff800000, RZ, 0xc0, !PT ;  /* 0xff80000003057812 */ /* 0x000fe200078ec0ff */
[----:B------:R-:W-:Y:S01]  /*4970*/  @!P1 FMUL R51, R51, 16777216 ;  /* 0x4b80000033339820 */ /* 0x000fe20000400000 */
[----:B------:R-:W-:Y:S01]  /*4980*/  @!P1 FMUL R50, R50, 16777216 ;  /* 0x4b80000032329820 */ /* 0x000fe20000400000 */
[----:B------:R-:W2:Y:S01]  /*4990*/  MUFU.RCP R9, R218 ;  /* 0x000000da00097308 */ /* 0x000ea20000001000 */
[C---:B---3--:R-:W-:Y:S01]  /*49a0*/  FMUL R11, R12.reuse, R53 ;  /* 0x000000350c0b7220 */ /* 0x048fe20000400000 */
[----:B------:R-:W-:Y:S01]  /*49b0*/  FMUL R12, R12, R52 ;  /* 0x000000340c0c7220 */ /* 0x000fe20000400000 */
[----:B------:R-:W-:Y:S01]  /*49c0*/  FSEL R3, RZ, -23, P3 ;  /* 0xc1b80000ff037808 */ /* 0x000fe20001800000 */
[----:B------:R-:W-:Y:S01]  /*49d0*/  IMAD.IADD R4, R25, 0x1, -R4 ;  /* 0x0000000119047824 */ /* 0x000fe200078e0a04 */
[----:B------:R-:W-:Y:S01]  /*49e0*/  F2FP.SATFINITE.E4M3.F32.PACK_AB_MERGE_C R15, R15, R16, RZ ;  /* 0x000000100f0f723e */ /* 0x000fe200048070ff */
[----:B------:R-:W-:Y:S01]  /*49f0*/  IMAD.IADD R7, R26, 0x1, -R7 ;  /* 0x000000011a077824 */ /* 0x000fe200078e0a07 */
[----:B------:R-:W-:Y:S01]  /*4a00*/  F2FP.SATFINITE.E4M3.F32.PACK_AB_MERGE_C R17, R11, R12, RZ ;  /* 0x0000000c0b11723e */ /* 0x000fe200048070ff */
[----:B------:R-:W-:Y:S01]  /*4a10*/  FADD R4, R4, -1 ;  /* 0xbf80000004047421 */ /* 0x000fe20000000000 */
[C---:B----4-:R-:W-:Y:S01]  /*4a20*/  FMUL R13, R10.reuse, R49 ;  /* 0x000000310a0d7220 */ /* 0x050fe20000400000 */
[----:B------:R-:W-:Y:S01]  /*4a30*/  FMUL R14, R10, R48 ;  /* 0x000000300a0e7220 */ /* 0x000fe20000400000 */
[----:B------:R-:W-:Y:S01]  /*4a40*/  I2FP.F32.S32 R10, R5 ;  /* 0x00000005000a7245 */ /* 0x000fe20000201400 */
[----:B------:R-:W-:Y:S01]  /*4a50*/  IMAD.IADD R5, R30, 0x1, -R5 ;  /* 0x000000011e057824 */ /* 0x000fe200078e0a05 */
[----:B------:R-:W-:Y:S01]  /*4a60*/  LOP3.LUT R16, R222, 0x20, RZ, 0x3c, !PT ;  /* 0x00000020de107812 */ /* 0x000fe200078e3cff */
[----:B------:R-:W-:Y:S01]  /*4a70*/  STS.U8 [R222+UR7], R17 ;  /* 0x00000011de007988 */ /* 0x000fe20008000007 */
[----:B------:R-:W-:Y:S01]  /*4a80*/  F2FP.SATFINITE.E4M3.F32.PACK_AB_MERGE_C R13, R13, R14, RZ ;  /* 0x0000000e0d0d723e */ /* 0x000fe200048070ff */
[----:B------:R-:W-:Y:S01]  /*4a90*/  FADD R7, R7, -1 ;  /* 0xbf80000007077421 */ /* 0x000fe20000000000 */
[C---:B--2---:R-:W-:Y:S01]  /*4aa0*/  FMUL R11, R9.reuse, R51 ;  /* 0x00000033090b7220 */ /* 0x044fe20000400000 */
[----:B------:R-:W-:Y:S01]  /*4ab0*/  FMUL R12, R9, R50 ;  /* 0x00000032090c7220 */ /* 0x000fe20000400000 */
[----:B------:R-:W-:Y:S01]  /*4ac0*/  FFMA.FTZ R9, R10, 1.1920928955078125e-07, R3 ;  /* 0x340000000a097823 */ /* 0x000fe20000010003 */
[----:B------:R-:W-:Y:S01]  /*4ad0*/  LOP3.LUT R3, R17, 0xffff, RZ, 0xc0, !PT ;  /* 0x0000ffff11037812 */ /* 0x000fe200078ec0ff */
[----:B------:R-:W-:Y:S01]  /*4ae0*/  IMAD.IADD R2, R23, 0x1, -R2 ;  /* 0x0000000117027824 */ /* 0x000fe200078e0a02 */
[----:B------:R-:W-:-:S02]  /*4af0*/  LOP3.LUT R10, R15, 0xffff, RZ, 0xc0, !PT ;  /* 0x0000ffff0f0a7812 */ /* 0x000fc400078ec0ff */
[----:B------:R-:W-:Y:S01]  /*4b00*/  F2FP.SATFINITE.E4M3.F32.PACK_AB_MERGE_C R12, R11, R12, RZ ;  /* 0x0000000c0b0c723e */ /* 0x000fe200048070ff */
[----:B------:R-:W-:Y:S01]  /*4b10*/  FADD R2, R2, -1 ;  /* 0xbf80000002027421 */ /* 0x000fe20000000000 */
[----:B------:R-:W-:Y:S02]  /*4b20*/  LOP3.LUT R11, R13, 0xffff, RZ, 0xc0, !PT ;  /* 0x0000ffff0d0b7812 */ /* 0x000fe400078ec0ff */
[----:B------:R-:W-:Y:S02]  /*4b30*/  SHF.R.U32.HI R3, RZ, 0x8, R3 ;  /* 0x00000008ff037819 */ /* 0x000fe40000011603 */
[----:B------:R-:W-:Y:S02]  /*4b40*/  SHF.R.U32.HI R10, RZ, 0x8, R10 ;  /* 0x00000008ff0a7819 */ /* 0x000fe4000001160a */
[----:B------:R-:W-:Y:S01]  /*4b50*/  LOP3.LUT R18, R222, 0x40, RZ, 0x3c, !PT ;  /* 0x00000040de127812 */ /* 0x000fe200078e3cff */
[----:B------:R2:W-:Y:S01]  /*4b60*/  STS.U8 [R222+UR7+0x80], R3 ;  /* 0x00008003de007988 */ /* 0x0005e20008000007 */
[----:B------:R-:W-:-:S02]  /*4b70*/  SHF.R.U32.HI R11, RZ, 0x8, R11 ;  /* 0x00000008ff0b7819 */ /* 0x000fc4000001160b */
[----:B------:R-:W-:Y:S01]  /*4b80*/  LOP3.LUT R14, R12, 0xffff, RZ, 0xc0, !PT ;  /* 0x0000ffff0c0e7812 */ /* 0x000fe200078ec0ff */
[----:B------:R-:W-:Y:S01]  /*4b90*/  STS.U8 [R16+UR7+0x200], R15 ;  /* 0x0002000f10007988 */ /* 0x000fe20008000007 */
[----:B------:R-:W-:Y:S02]  /*4ba0*/  LOP3.LUT R19, R222, 0x60, RZ, 0x3c, !PT ;  /* 0x00000060de137812 */ /* 0x000fe400078e3cff */
[----:B------:R-:W-:Y:S01]  /*4bb0*/  SHF.R.U32.HI R14, RZ, 0x8, R14 ;  /* 0x00000008ff0e7819 */ /* 0x000fe2000001160e */
[----:B------:R3:W-:Y:S01]  /*4bc0*/  STS.U8 [R16+UR7+0x280], R10 ;  /* 0x0002800a10007988 */ /* 0x0007e20008000007 */
[----:B------:R-:W-:Y:S01]  /*4bd0*/  ISETP.GE.U32.AND P1, PT, R23, 0x7f800000, PT ;  /* 0x7f8000001700780c */ /* 0x000fe20003f26070 */
[-C--:B--2---:R-:W-:Y:S01]  /*4be0*/  FFMA.FTZ R3, R2, R20.reuse, -0.16845393180847167969 ;  /* 0xbe2c7f3002037423 */ /* 0x084fe20000010014 */
[----:B------:R-:W-:Y:S01]  /*4bf0*/  ISETP.GE.U32.AND P5, PT, R25, 0x7f800000, PT ;  /* 0x7f8000001900780c */ /* 0x000fe20003fa6070 */
[----:B------:R2:W-:Y:S01]  /*4c00*/  STS.U8 [R18+UR7+0x480], R11 ;  /* 0x0004800b12007988 */ /* 0x0005e20008000007 */
[----:B------:R-:W-:Y:S01]  /*4c10*/  ISETP.GE.U32.AND P6, PT, R26, 0x7f800000, PT ;  /* 0x7f8000001a00780c */ /* 0x000fe20003fc6070 */
[----:B------:R-:W-:Y:S01]  /*4c20*/  FFMA.FTZ R3, R2, R3, 0.1716887056827545166 ;  /* 0x3e2fcf2a02037423 */ /* 0x000fe20000010003 */
[----:B------:R-:W-:Y:S01]  /*4c30*/  ISETP.GE.U32.AND P4, PT, R30, 0x7f800000, PT ;  /* 0x7f8000001e00780c */ /* 0x000fe20003f86070 */
[----:B------:R-:W-:Y:S01]  /*4c40*/  STS.U8 [R18+UR7+0x400], R13 ;  /* 0x0004000d12007988 */ /* 0x000fe20008000007 */
[----:B------:R-:W-:Y:S01]  /*4c50*/  FSETP.NEU.AND P3, PT, R23, RZ, PT ;  /* 0x000000ff1700720b */ /* 0x000fe20003f6d000 */
[-C--:B---3--:R-:W-:Y:S01]  /*4c60*/  FFMA.FTZ R10, R7, R20.reuse, -0.16845393180847167969 ;  /* 0xbe2c7f30070a7423 */ /* 0x088fe20000010014 */
[----:B------:R-:W-:Y:S01]  /*4c70*/  FFMA.FTZ R3, R2, R3, -0.17900948226451873779 ;  /* 0xbe374e4302037423 */ /* 0x000fe20000010003 */
[----:B------:R3:W-:Y:S01]  /*4c80*/  STS.U8 [R19+UR7+0x600], R12 ;  /* 0x0006000c13007988 */ /* 0x0007e20008000007 */
[----:B------:R-:W4:Y:S01]  /*4c90*/  LDC.64 R16, c[0x0][0x228] ;  /* 0x00008a00ff107b82 */ /* 0x000f220000000a00 */
[----:B--2---:R-:W-:Y:S01]  /*4ca0*/  FADD R11, R5, -1 ;  /* 0xbf800000050b7421 */ /* 0x004fe20000000000 */
[----:B------:R-:W-:Y:S01]  /*4cb0*/  FFMA.FTZ R5, R4, R20, -0.16845393180847167969 ;  /* 0xbe2c7f3004057423 */ /* 0x000fe20000010014 */
[C---:B------:R-:W-:Y:S01]  /*4cc0*/  FFMA.FTZ R10, R7.reuse, R10, 0.1716887056827545166 ;  /* 0x3e2fcf2a070a7423 */ /* 0x040fe2000001000a */
[----:B------:R2:W-:Y:S01]  /*4cd0*/  STS.U8 [R19+UR7+0x680], R14 ;  /* 0x0006800e13007988 */ /* 0x0005e20008000007 */
[----:B------:R-:W-:Y:S01]  /*4ce0*/  FFMA.FTZ R3, R2, R3, 0.20512372255325317383 ;  /* 0x3e520bf402037423 */ /* 0x000fe20000010003 */
[C---:B------:R-:W-:Y:S01]  /*4cf0*/  FFMA.FTZ R5, R4.reuse, R5, 0.1716887056827545166 ;  /* 0x3e2fcf2a04057423 */ /* 0x040fe20000010005 */
[----:B------:R-:W-:Y:S01]  /*4d00*/  FFMA.FTZ R10, R7, R10, -0.17900948226451873779 ;  /* 0xbe374e43070a7423 */ /* 0x000fe2000001000a */
[----:B------:R-:W-:Y:S01]  /*4d10*/  BAR.SYNC.DEFER_BLOCKING 0x0 ;  /* 0x0000000000007b1d */ /* 0x000fe20000010000 */
[----:B---3--:R-:W-:Y:S01]  /*4d20*/  FFMA.FTZ R12, R11, R20, -0.16845393180847167969 ;  /* 0xbe2c7f300b0c7423 */ /* 0x008fe20000010014 */
[----:B------:R-:W-:Y:S01]  /*4d30*/  FFMA.FTZ R5, R4, R5, -0.17900948226451873779 ;  /* 0xbe374e4304057423 */ /* 0x000fe20000010005 */
[----:B------:R-:W-:Y:S01]  /*4d40*/  FFMA.FTZ R10, R7, R10, 0.20512372255325317383 ;  /* 0x3e520bf4070a7423 */ /* 0x000fe2000001000a */
[----:B------:R-:W-:Y:S01]  /*4d50*/  FFMA.FTZ R3, R2, R3, -0.24046532809734344482 ;  /* 0xbe763c8b02037423 */ /* 0x000fe20000010003 */
[----:B------:R-:W-:Y:S01]  /*4d60*/  FFMA.FTZ R12, R11, R12, 0.1716887056827545166 ;  /* 0x3e2fcf2a0b0c7423 */ /* 0x000fe2000001000c */
[----:B------:R-:W-:Y:S01]  /*4d70*/  FFMA.FTZ R5, R4, R5, 0.20512372255325317383 ;  /* 0x3e520bf404057423 */ /* 0x000fe20000010005 */
[----:B------:R-:W-:Y:S01]  /*4d80*/  FFMA.FTZ R10, R7, R10, -0.24046532809734344482 ;  /* 0xbe763c8b070a7423 */ /* 0x000fe2000001000a */
[----:B------:R-:W-:Y:S01]  /*4d90*/  FFMA.FTZ R3, R2, R3, 0.28857114911079406738 ;  /* 0x3e93bf9902037423 */ /* 0x000fe20000010003 */
[----:B------:R-:W-:Y:S01]  /*4da0*/  FFMA.FTZ R12, R11, R12, -0.17900948226451873779 ;  /* 0xbe374e430b0c7423 */ /* 0x000fe2000001000c */
[----:B------:R-:W-:Y:S01]  /*4db0*/  FFMA.FTZ R5, R4, R5, -0.24046532809734344482 ;  /* 0xbe763c8b04057423 */ /* 0x000fe20000010005 */
[----:B------:R-:W-:Y:S01]  /*4dc0*/  FFMA.FTZ R10, R7, R10, 0.28857114911079406738 ;  /* 0x3e93bf99070a7423 */ /* 0x000fe2000001000a */
[----:B------:R-:W-:Y:S01]  /*4dd0*/  FFMA.FTZ R3, R2, R3, -0.36067417263984680176 ;  /* 0xbeb8aa4902037423 */ /* 0x000fe20000010003 */
[----:B------:R-:W-:Y:S01]  /*4de0*/  FFMA.FTZ R12, R11, R12, 0.20512372255325317383 ;  /* 0x3e520bf40b0c7423 */ /* 0x000fe2000001000c */
[----:B------:R-:W-:Y:S01]  /*4df0*/  FFMA.FTZ R5, R4, R5, 0.28857114911079406738 ;  /* 0x3e93bf9904057423 */ /* 0x000fe20000010005 */
[----:B------:R-:W-:Y:S01]  /*4e00*/  FFMA.FTZ R10, R7, R10, -0.36067417263984680176 ;  /* 0xbeb8aa49070a7423 */ /* 0x000fe2000001000a */
[----:B------:R-:W-:Y:S01]  /*4e10*/  FFMA.FTZ R3, R2, R3, 0.48089820146560668945 ;  /* 0x3ef6384a02037423 */ /* 0x000fe20000010003 */
[----:B------:R-:W-:Y:S01]  /*4e20*/  FFMA.FTZ R12, R11, R12, -0.24046532809734344482 ;  /* 0xbe763c8b0b0c7423 */ /* 0x000fe2000001000c */
[C---:B------:R-:W-:Y:S01]  /*4e30*/  FFMA.FTZ R5, R4.reuse, R5, -0.36067417263984680176 ;  /* 0xbeb8aa4904057423 */ /* 0x040fe20000010005 */
[----:B------:R-:W-:Y:S01]  /*4e40*/  FFMA.FTZ R10, R7, R10, 0.48089820146560668945 ;  /* 0x3ef6384a070a7423 */ /* 0x000fe2000001000a */
[----:B------:R-:W-:Y:S01]  /*4e50*/  SHF.R.U32.HI R13, RZ, 0x5, R203 ;  /* 0x00000005ff0d7819 */ /* 0x000fe200000116cb */
[----:B------:R-:W-:Y:S01]  /*4e60*/  FFMA.FTZ R12, R11, R12, 0.28857114911079406738 ;  /* 0x3e93bf990b0c7423 */ /* 0x000fe2000001000c */
[C---:B------:R-:W-:Y:S01]  /*4e70*/  FFMA.FTZ R5, R4.reuse, R5, 0.48089820146560668945 ;  /* 0x3ef6384a04057423 */ /* 0x040fe20000010005 */
[----:B------:R-:W-:Y:S01]  /*4e80*/  FFMA.FTZ R10, R7, R10, -0.72134751081466674805 ;  /* 0xbf38aa3b070a7423 */ /* 0x000fe2000001000a */
[----:B------:R-:W3:Y:S01]  /*4e90*/  LDS R22, [R21+UR7] ;  /* 0x0000000715167984 */ /* 0x000ee20008000800 */
[----:B------:R-:W-:Y:S01]  /*4ea0*/  FFMA.FTZ R12, R11, R12, -0.36067417263984680176 ;  /* 0xbeb8aa490b0c7423 */ /* 0x000fe2000001000c */
[C---:B------:R-:W-:Y:S01]  /*4eb0*/  FFMA.FTZ R5, R4.reuse, R5, -0.72134751081466674805 ;  /* 0xbf38aa3b04057423 */ /* 0x040fe20000010005 */
[----:B------:R-:W-:Y:S01]  /*4ec0*/  FMUL R10, R7, R10 ;  /* 0x0000000a070a7220 */ /* 0x000fe20000400000 */
[----:B------:R-:W5:Y:S01]  /*4ed0*/  LDS R21, [R21+UR7+0x100] ;  /* 0x0001000715157984 */ /* 0x000f620008000800 */
[----:B------:R-:W-:Y:S01]  /*4ee0*/  FFMA.FTZ R12, R11, R12, 0.48089820146560668945 ;  /* 0x3ef6384a0b0c7423 */ /* 0x000fe2000001000c */
[----:B------:R-:W-:Y:S01]  /*4ef0*/  FMUL R5, R4, R5 ;  /* 0x0000000504057220 */ /* 0x000fe20000400000 */
[----:B------:R-:W-:Y:S01]  /*4f00*/  FFMA.FTZ R3, R2, R3, -0.72134751081466674805 ;  /* 0xbf38aa3b02037423 */ /* 0x000fe20000010003 */
[----:B------:R-:W-:Y:S01]  /*4f10*/  SGXT.U32 R13, R13, 0x3 ;  /* 0x000000030d0d781a */ /* 0x000fe20000000000 */
[----:B------:R-:W-:Y:S01]  /*4f20*/  FFMA.FTZ R12, R11, R12, -0.72134751081466674805 ;  /* 0xbf38aa3b0b0c7423 */ /* 0x000fe2000001000c */
[----:B------:R-:W-:Y:S01]  /*4f30*/  FMUL R5, R4, R5 ;  /* 0x0000000504057220 */ /* 0x000fe20000400000 */
[----:B------:R-:W-:Y:S01]  /*4f40*/  FMUL R10, R7, R10 ;  /* 0x0000000a070a7220 */ /* 0x000fe20000400000 */
[----:B------:R-:W-:Y:S01]  /*4f50*/  FMUL R3, R2, R3 ;  /* 0x0000000302037220 */ /* 0x000fe20000400000 */
[----:B------:R-:W-:Y:S01]  /*4f60*/  FMUL R12, R11, R12 ;  /* 0x0000000c0b0c7220 */ /* 0x000fe20000400000 */
[----:B------:R-:W-:Y:S01]  /*4f70*/  FFMA.FTZ R5, R4, 1.4426950216293334961, R5 ;  /* 0x3fb8aa3b04057823 */ /* 0x000fe20000010005 */
[----:B------:R-:W-:Y:S01]  /*4f80*/  FFMA.FTZ R7, R7, 1.4426950216293334961, R10 ;  /* 0x3fb8aa3b07077823 */ /* 0x000fe2000001000a */
[----:B0-----:R-:W-:-:S02]  /*4f90*/  IMAD R10, R13, R28, RZ ;  /* 0x0000001c0d0a7224 */ /* 0x001fc400078e02ff */
[----:B------:R-:W-:Y:S01]  /*4fa0*/  FMUL R3, R2, R3 ;  /* 0x0000000302037220 */ /* 0x000fe20000400000 */
[C---:B------:R-:W-:Y:S01]  /*4fb0*/  FMUL R12, R11.reuse, R12 ;  /* 0x0000000c0b0c7220 */ /* 0x040fe20000400000 */
[----:B------:R-:W-:Y:S01]  /*4fc0*/  FADD R18, R6, R5 ;  /* 0x0000000506127221 */ /* 0x000fe20000000000 */
[----:B------:R-:W-:Y:S02]  /*4fd0*/  IMAD R5, R28, 0x8, R10 ;  /* 0x000000081c057824 */ /* 0x000fe400078e020a */
[----:B------:R-:W-:Y:S01]  /*4fe0*/  FFMA.FTZ R3, R2, 1.4426950216293334961, R3 ;  /* 0x3fb8aa3b02037823 */ /* 0x000fe20000010003 */
[----:B------:R-:W-:Y:S01]  /*4ff0*/  FFMA.FTZ R12, R11, 1.4426950216293334961, R12 ;  /* 0x3fb8aa3b0b0c7823 */ /* 0x000fe2000001000c */
[----:B--2---:R-:W-:Y:S01]  /*5000*/  FADD R19, R8, R7 ;  /* 0x0000000708137221 */ /* 0x004fe20000000000 */
[----:B------:R-:W-:Y:S02]  /*5010*/  IMAD R7, R28, 0x8, R5 ;  /* 0x000000081c077824 */ /* 0x000fe400078e0205 */
[----:B------:R-:W-:Y:S01]  /*5020*/  FADD R0, R0, R3 ;  /* 0x0000000300007221 */ /* 0x000fe20000000000 */
[----:B------:R-:W-:Y:S01]  /*5030*/  FADD R20, R9, R12 ;  /* 0x0000000c09147221 */ /* 0x000fe20000000000 */
[----:B------:R-:W-:Y:S01]  /*5040*/  @P1 IMAD.MOV.U32 R2, RZ, RZ, 0x7f800000 ;  /* 0x7f800000ff021424 */ /* 0x000fe200078e00ff */
[----:B------:R-:W-:Y:S01]  /*5050*/  FSETP.NEU.AND P2, PT, R25, RZ, PT ;  /* 0x000000ff1900720b */ /* 0x000fe20003f4d000 */
[----:B------:R-:W-:Y:S01]  /*5060*/  @P5 IMAD.MOV.U32 R4, RZ, RZ, 0x7f800000 ;  /* 0x7f800000ff045424 */ /* 0x000fe200078e00ff */
[----:B------:R-:W-:Y:S01]  /*5070*/  LEA R223, R223, UR7, 0x2 ;  /* 0x00000007dfdf7c11 */ /* 0x000fe2000f8e10ff */
[----:B------:R-:W-:-:S02]  /*5080*/  IMAD R9, R28, 0x8, R7 ;  /* 0x000000081c097824 */ /* 0x000fc400078e0207 */
[----:B------:R-:W-:Y:S01]  /*5090*/  @P1 FFMA.FTZ R0, R23, R2, +INF ;  /* 0x7f80000017001423 */ /* 0x000fe20000010002 */
[----:B------:R-:W-:Y:S02]  /*50a0*/  @P6 IMAD.MOV.U32 R13, RZ, RZ, 0x7f800000 ;  /* 0x7f800000ff0d6424 */ /* 0x000fe400078e00ff */
[----:B------:R-:W-:Y:S01]  /*50b0*/  @P5 FFMA.FTZ R18, R25, R4, +INF ;  /* 0x7f80000019125423 */ /* 0x000fe20000010004 */
[----:B------:R-:W-:Y:S01]  /*50c0*/  IMAD R3, R225, UR5, RZ ;  /* 0x00000005e1037c24 */ /* 0x000fe2000f8e02ff */
[----:B------:R-:W-:Y:S01]  /*50d0*/  USHF.R.S32.HI UR5, URZ, 0x1f, UR4 ;  /* 0x0000001f3f057899 */ /* 0x000fe20008011404 */
[----:B------:R-:W-:Y:S02]  /*50e0*/  IMAD R11, R28, 0x8, R9 ;  /* 0x000000081c0b7824 */ /* 0x000fe400078e0209 */
[C---:B------:R-:W-:Y:S01]  /*50f0*/  @P6 FFMA.FTZ R19, R26.reuse, R13, +INF ;  /* 0x7f8000001a136423 */ /* 0x040fe2000001000d */
[----:B------:R-:W-:Y:S01]  /*5100*/  FSETP.NEU.AND P1, PT, R26, RZ, PT ;  /* 0x000000ff1a00720b */ /* 0x000fe20003f2d000 */
[----:B------:R-:W-:Y:S01]  /*5110*/  @P4 IMAD.MOV.U32 R23, RZ, RZ, 0x7f800000 ;  /* 0x7f800000ff174424 */ /* 0x000fe200078e00ff */
[----:B----4-:R-:W-:Y:S01]  /*5120*/  IADD3 R16, P5, P6, R3, UR4, R16 ;  /* 0x0000000403107c10 */ /* 0x010fe2000febe010 */
[----:B------:R-:W-:Y:S01]  /*5130*/  IMAD R13, R28, 0x8, R11 ;  /* 0x000000081c0d7824 */ /* 0x000fe200078e020b */
[----:B------:R-:W-:Y:S01]  /*5140*/  SHF.R.S32.HI R2, RZ, 0x1f, R3 ;  /* 0x0000001fff027819 */ /* 0x000fe20000011403 */
[----:B------:R-:W-:Y:S01]  /*5150*/  @P4 FFMA.FTZ R20, R30, R23, +INF ;  /* 0x7f8000001e144423 */ /* 0x000fe20000010017 */
[-C--:B------:R-:W-:Y:S01]  /*5160*/  IADD3 R6, P4, R7, R16.reuse, RZ ;  /* 0x0000001007067210 */ /* 0x080fe20007f9e0ff */
[----:B------:R-:W-:Y:S01]  /*5170*/  IMAD R15, R28, 0x8, R13 ;  /* 0x000000081c0f7824 */ /* 0x000fe200078e020d */
[----:B------:R-:W-:Y:S01]  /*5180*/  IADD3.X R26, R2, UR5, R17, P5, P6 ;  /* 0x00000005021a7c10 */ /* 0x000fe2000afec411 */
[----:B------:R-:W-:Y:S01]  /*5190*/  ULDC UR4, c[0x0][0x27c] ;  /* 0x00009f0000047ab9 */ /* 0x000fe20000000800 */
[-C--:B------:R-:W-:Y:S01]  /*51a0*/  IADD3 R2, P6, R10, R16.reuse, RZ ;  /* 0x000000100a027210 */ /* 0x080fe20007fde0ff */
[----:B------:R-:W-:Y:S01]  /*51b0*/  IMAD R17, R28, 0x8, R15 ;  /* 0x000000081c117824 */ /* 0x000fe200078e020f */
[----:B------:R-:W-:Y:S01]  /*51c0*/  IADD3 R4, P5, R5, R16, RZ ;  /* 0x0000001005047210 */ /* 0x000fe20007fbe0ff */
[----:B------:R-:W-:Y:S01]  /*51d0*/  UIMAD UR4, UR8, UR4, URZ ;  /* 0x00000004080472a4 */ /* 0x000fe2000f8e023f */
[----:B------:R-:W-:-:S02]  /*51e0*/  LEA.HI.X.SX32 R3, R10, R26, 0x1, P6 ;  /* 0x0000001a0a037211 */ /* 0x000fc400030f0eff */
[----:B------:R-:W-:Y:S01]  /*51f0*/  IADD3 R8, P6, R9, R16, RZ ;  /* 0x0000001009087210 */ /* 0x000fe20007fde0ff */
[----:B------:R-:W-:Y:S01]  /*5200*/  USHF.L.U32 UR6, UR4, 0x2, URZ ;  /* 0x0000000204067899 */ /* 0x000fe2000800063f */
[----:B------:R-:W-:Y:S01]  /*5210*/  LEA.HI.X.SX32 R5, R5, R26, 0x1, P5 ;  /* 0x0000001a05057211 */ /* 0x000fe200028f0eff */
[----:B------:R-:W-:Y:S01]  /*5220*/  UIMAD.WIDE UR4, UR4, 0x4, URZ ;  /* 0x00000004040478a5 */ /* 0x000fe2000f8e023f */
[----:B------:R-:W-:Y:S02]  /*5230*/  IADD3 R10, P5, R11, R16, RZ ;  /* 0x000000100b0a7210 */ /* 0x000fe40007fbe0ff */
[----:B------:R-:W-:Y:S02]  /*5240*/  LEA.HI.X.SX32 R7, R7, R26, 0x1, P4 ;  /* 0x0000001a07077211 */ /* 0x000fe400020f0eff */
[----:B---3--:R-:W-:Y:S02]  /*5250*/  PRMT R23, R22, 0x7770, RZ ;  /* 0x0000777016177816 */ /* 0x008fe400000000ff */
[----:B------:R-:W-:-:S02]  /*5260*/  IADD3 R12, P4, R13, R16, RZ ;  /* 0x000000100d0c7210 */ /* 0x000fc40007f9e0ff */
[----:B------:R-:W-:Y:S01]  /*5270*/  LEA.HI.X.SX32 R9, R9, R26, 0x1, P6 ;  /* 0x0000001a09097211 */ /* 0x000fe200030f0eff */
[----:B------:R0:W-:Y:S01]  /*5280*/  STG.E.U8 desc[UR10][R2.64], R23 ;  /* 0x0000001702007986 */ /* 0x0001e2000c10110a */
[C---:B------:R-:W-:Y:S02]  /*5290*/  PRMT R25, R22.reuse, 0x7771, RZ ;  /* 0x0000777116197816 */ /* 0x040fe400000000ff */
[----:B------:R-:W-:Y:S02]  /*52a0*/  IADD3 R14, P6, R15, R16, RZ ;  /* 0x000000100f0e7210 */ /* 0x000fe40007fde0ff */
[----:B------:R-:W-:Y:S01]  /*52b0*/  LEA.HI.X.SX32 R11, R11, R26, 0x1, P5 ;  /* 0x0000001a0b0b7211 */ /* 0x000fe200028f0eff */
[----:B------:R2:W-:Y:S01]  /*52c0*/  STG.E.U8 desc[UR10][R4.64], R25 ;  /* 0x0000001904007986 */ /* 0x0005e2000c10110a */
[----:B------:R-:W-:Y:S02]  /*52d0*/  PRMT R27, R22, 0x7772, RZ ;  /* 0x00007772161b7816 */ /* 0x000fe400000000ff */
[----:B------:R-:W-:-:S02]  /*52e0*/  IADD3 R16, P5, R17, R16, RZ ;  /* 0x0000001011107210 */ /* 0x000fc40007fbe0ff */
[----:B------:R-:W-:Y:S01]  /*52f0*/  PRMT R29, R22, 0x7773, RZ ;  /* 0x00007773161d7816 */ /* 0x000fe200000000ff */
[----:B------:R2:W-:Y:S01]  /*5300*/  STG.E.U8 desc[UR10][R6.64], R27 ;  /* 0x0000001b06007986 */ /* 0x0005e2000c10110a */
[----:B-----5:R-:W-:Y:S02]  /*5310*/  PRMT R31, R21, 0x7770, RZ ;  /* 0x00007770151f7816 */ /* 0x020fe400000000ff */
[-C--:B------:R-:W-:Y:S01]  /*5320*/  LEA.HI.X.SX32 R13, R13, R26.reuse, 0x1, P4 ;  /* 0x0000001a0d0d7211 */ /* 0x080fe200020f0eff */
[----:B------:R2:W-:Y:S01]  /*5330*/  STG.E.U8 desc[UR10][R8.64], R29 ;  /* 0x0000001d08007986 */ /* 0x0005e2000c10110a */
[----:B------:R-:W-:Y:S02]  /*5340*/  PRMT R33, R21, 0x7771, RZ ;  /* 0x0000777115217816 */ /* 0x000fe400000000ff */
[----:B------:R-:W-:Y:S01]  /*5350*/  LEA.HI.X.SX32 R15, R15, R26, 0x1, P6 ;  /* 0x0000001a0f0f7211 */ /* 0x000fe200030f0eff */
[----:B------:R2:W-:Y:S01]  /*5360*/  STG.E.U8 desc[UR10][R10.64], R31 ;  /* 0x0000001f0a007986 */ /* 0x0005e2000c10110a */
[----:B------:R-:W-:-:S02]  /*5370*/  PRMT R35, R21, 0x7772, RZ ;  /* 0x0000777215237816 */ /* 0x000fc400000000ff */
[----:B------:R-:W-:Y:S01]  /*5380*/  LEA.HI.X.SX32 R17, R17, R26, 0x1, P5 ;  /* 0x0000001a11117211 */ /* 0x000fe200028f0eff */
[----:B------:R2:W-:Y:S01]  /*5390*/  STG.E.U8 desc[UR10][R12.64], R33 ;  /* 0x000000210c007986 */ /* 0x0005e2000c10110a */
[----:B------:R-:W-:Y:S02]  /*53a0*/  PRMT R21, R21, 0x7773, RZ ;  /* 0x0000777315157816 */ /* 0x000fe400000000ff */
[----:B------:R-:W-:Y:S01]  /*53b0*/  FSETP.NEU.AND P4, PT, R30, RZ, PT ;  /* 0x000000ff1e00720b */ /* 0x000fe20003f8d000 */
[----:B------:R2:W-:Y:S01]  /*53c0*/  STG.E.U8 desc[UR10][R14.64], R35 ;  /* 0x000000230e007986 */ /* 0x0005e2000c10110a */
[----:B0-----:R-:W-:Y:S01]  /*53d0*/  FSEL R3, R0, -INF , P3 ;  /* 0xff80000000037808 */ /* 0x001fe20001800000 */
[----:B------:R-:W-:Y:S01]  /*53e0*/  IMAD.HI R0, R225, 0x4, RZ ;  /* 0x00000004e1007827 */ /* 0x000fe200078e02ff */
[----:B------:R-:W-:Y:S01]  /*53f0*/  FSEL R18, R18, -INF , P2 ;  /* 0xff80000012127808 */ /* 0x000fe20001000000 */
[----:B------:R2:W-:Y:S01]  /*5400*/  STG.E.U8 desc[UR10][R16.64], R21 ;  /* 0x0000001510007986 */ /* 0x0005e2000c10110a */
[----:B------:R-:W-:Y:S01]  /*5410*/  FSEL R19, R19, -INF , P1 ;  /* 0xff80000013137808 */ /* 0x000fe20000800000 */
[----:B------:R-:W-:Y:S01]  /*5420*/  FFMA R104, R3, 0.69314718246459960938, R104 ;  /* 0x3f31721803687823 */ /* 0x000fe20000000068 */
[----:B------:R-:W-:Y:S01]  /*5430*/  FSEL R20, R20, -INF , P4 ;  /* 0xff80000014147808 */ /* 0x000fe20002000000 */
[----:B------:R-:W-:Y:S01]  /*5440*/  FFMA R105, R18, 0.69314718246459960938, R105 ;  /* 0x3f31721812697823 */ /* 0x000fe20000000069 */
[----:B------:R-:W-:Y:S01]  /*5450*/  BAR.SYNC.DEFER_BLOCKING 0x0 ;  /* 0x0000000000007b1d */ /* 0x000fe20000010000 */
[----:B------:R-:W-:Y:S01]  /*5460*/  FFMA R106, R19, 0.69314718246459960938, R106 ;  /* 0x3f317218136a7823 */ /* 0x000fe2000000006a */
[----:B------:R-:W-:Y:S01]  /*5470*/  ISETP.GE.U32.AND P0, PT, R226, 0x20, PT ;  /* 0x00000020e200780c */ /* 0x000fe20003f06070 */
[----:B------:R-:W-:Y:S01]  /*5480*/  FFMA R107, R20, 0.69314718246459960938, R107 ;  /* 0x3f317218146b7823 */ /* 0x000fe2000000006b */
[----:B------:R-:W-:-:S05]  /*5490*/  IMAD.SHL.U32 R3, R225, 0x4, RZ ;  /* 0x00000004e1037824 */ /* 0x000fca00078e00ff */
[----:B-1----:R-:W-:-:S04]  /*54a0*/  IADD3 R2, P1, P2, R3, UR6, R36 ;  /* 0x0000000603027c10 */ /* 0x002fc8000fa3e024 */
[----:B------:R-:W-:Y:S01]  /*54b0*/  IADD3.X R3, R0, UR5, R37, P1, P2 ;  /* 0x0000000500037c10 */ /* 0x000fe20008fe4425 */
[----:B------:R2:W-:Y:S01]  /*54c0*/  STS.128 [R223], R104 ;  /* 0x00000068df007388 */ /* 0x0005e20000000c00 */
[----:B------:R-:W-:Y:S06]  /*54d0*/  BAR.SYNC.DEFER_BLOCKING 0x0 ;  /* 0x0000000000007b1d */ /* 0x000fec0000010000 */
[----:B------:R-:W-:Y:S05]  /*54e0*/  @P0 EXIT ;  /* 0x000000000000094d */ /* 0x000fea0003800000 */
[----:B--2---:R-:W0:Y:S04]  /*54f0*/  LDS R5, [R24] ;  /* 0x0000000018057984 */ /* 0x004e280000000800 */
[----:B0-----:R-:W-:Y:S01]  /*5500*/  STG.E desc[UR10][R2.64], R5 ;  /* 0x0000000502007986 */ /* 0x001fe2000c10190a */
[----:B------:R-:W-:Y:S05]  /*5510*/  EXIT ;  /* 0x000000000000794d */ /* 0x000fea0003800000 */
.L_x_2:
[----:B------:R-:W-:-:S00]  /*5520*/  BRA `(.L_x_2) ;  /* 0xfffffffc00fc7947 */ /* 0x000fc0000383ffff */
[----:B------:R-:W-:-:S00]  /*5530*/  NOP ;  /* 0x0000000000007918 */ /* 0x000fc00000000000 */
        /* <DEDUP_REMOVED lines=12> */
.L_x_3:


//--------------------- .nv.global.init           --------------------------
	.section	.nv.global.init,"aw",@progbits
.nv.global.init:
	.type		_$_str,@object
	.size		_$_str,(.L_0 - _$_str)
_$_str:
        /*0000*/ 	.byte	0x5f, 0x5f, 0x43, 0x55, 0x44, 0x41, 0x5f, 0x46, 0x54, 0x5a, 0x00
.L_0:


//--------------------- .nv.shared.attn_fwd       --------------------------
	.section	.nv.shared.attn_fwd,"aw",@nobits
	.sectionflags	@""
	.align	16
	.zero		1024


//--------------------- .nv.shared.reserved.0     --------------------------
	.section	.nv.shared.reserved.0,"aw",@nobits
	.weak		__nv_reservedSMEM_offset_0_alias
	.size		__nv_reservedSMEM_offset_0_alias, 0, 0
	.other		__nv_reservedSMEM_offset_0_alias,@"STO_CUDA_RESERVED_SHARED STV_DEFAULT"
__nv_reservedSMEM_offset_0_alias:
	.zero		0


//--------------------- .nv.constant0.attn_fwd    --------------------------
	.section	.nv.constant0.attn_fwd,"a",@progbits
	.sectionflags	@""
	.align	4
.nv.constant0.attn_fwd:
	.zero		664


//--------------------- SYMBOLS --------------------------

	.type		.nv.reservedSmem.offset0,@object
	.size		.nv.reservedSmem.offset0,0x4
